	.target	sm_90a

	.elftype	@"ET_EXEC"


//--------------------- .note.nv.tkinfo           --------------------------
	.section	.note.nv.tkinfo,"",@"SHT_NOTE"
	.sectionflags	@"SHF_NOTE_NV_TKINFO"
	.tkinfo
        /*0018*/ 	.word	0x00000002
        /*0030*/ 	.string	""
        /*0030*/ 	.string	"ptxas"
        /*0030*/ 	.string	"Cuda compilation tools, release 13.0, V13.0.88"
        /*0030*/ 	.string	"Build cuda_13.0.r13.0/compiler.36424714_0"
        /*0030*/ 	.string	"-arch sm_90a -m 64 "



//--------------------- .note.nv.cuinfo           --------------------------
	.section	.note.nv.cuinfo,"",@"SHT_NOTE"
	.sectionflags	@"SHF_NOTE_NV_CUINFO"
        /*0018*/ 	.short	0x0002
        /*001a*/ 	.short	0x005a
        /*001c*/ 	.short	0x0082
	.zero		2


//--------------------- .nv.info                  --------------------------
	.section	.nv.info,"",@"SHT_CUDA_INFO"
	.align	4


	//----- nvinfo : EIATTR_REGCOUNT
	.align		4
        /*0000*/ 	.byte	0x04, 0x2f
        /*0002*/ 	.short	(.L_15 - .L_14)
	.align		4
.L_14:
        /*0004*/ 	.word	index@(_ZN7cutlass13device_kernelINS_4gemm6kernel13GemmUniversalIN4cute5tupleIJiiiiEEENS1_10collective13CollectiveMmaINS1_34MainloopSm90TmaGmmaWarpSpecializedILi5ENS5_IJNS4_1CILi2EEESB_NSA_ILi1EEEEEENS1_32KernelTmaWarpSpecializedPingpongEEENS5_IJNSA_ILi64EEENSA_ILi256EEENSA_ILi128EEEEEENS_10bfloat16_tENS5_IJlSC_lEEESK_SL_NS4_8TiledMMAINS4_8MMA_AtomIJNS4_4SM904GMMA28MMA_64x256x16_F32BF16BF16_SSILNSP_5MajorE0ELSR_0ELNSP_7ScaleInE1ELSS_1EEEEEENS4_6LayoutINS5_IJSC_SC_SC_EEENS5_IJNSA_ILi0EEESX_SX_EEEEENS5_IJNS4_10UnderscoreES10_S10_EEEEENS4_23SM90_TMA_LOAD_MULTICASTENS4_14ComposedLayoutINS4_7SwizzleILi3ELi4ELi3EEENS4_18smem_ptr_flag_bitsILi16EEENSV_INS5_IJNSA_ILi8EEESG_EEENS5_IJSG_SC_EEEEEEEvNS4_8identityES13_S1D_vS1E_EENS_8epilogue10collective6detail29Sm90TmaWarpSpecializedAdapterINS1H_15DefaultEpilogueISK_SL_SL_NS1G_6thread17LinearCombinationISK_Li1EffLNS1L_9ScaleType4KindE0ELNS_15FloatRoundStyleE2ESK_EENS1_15EpilogueDefaultEEEEEvvEEEEvNT_6ParamsE)
        /*0008*/ 	.word	0x000000a8


	//----- nvinfo : EIATTR_FRAME_SIZE
	.align		4
.L_15:
        /*000c*/ 	.byte	0x04, 0x11
        /*000e*/ 	.short	(.L_17 - .L_16)
	.align		4
.L_16:
        /*0010*/ 	.word	index@(_ZN7cutlass13device_kernelINS_4gemm6kernel13GemmUniversalIN4cute5tupleIJiiiiEEENS1_10collective13CollectiveMmaINS1_34MainloopSm90TmaGmmaWarpSpecializedILi5ENS5_IJNS4_1CILi2EEESB_NSA_ILi1EEEEEENS1_32KernelTmaWarpSpecializedPingpongEEENS5_IJNSA_ILi64EEENSA_ILi256EEENSA_ILi128EEEEEENS_10bfloat16_tENS5_IJlSC_lEEESK_SL_NS4_8TiledMMAINS4_8MMA_AtomIJNS4_4SM904GMMA28MMA_64x256x16_F32BF16BF16_SSILNSP_5MajorE0ELSR_0ELNSP_7ScaleInE1ELSS_1EEEEEENS4_6LayoutINS5_IJSC_SC_SC_EEENS5_IJNSA_ILi0EEESX_SX_EEEEENS5_IJNS4_10UnderscoreES10_S10_EEEEENS4_23SM90_TMA_LOAD_MULTICASTENS4_14ComposedLayoutINS4_7SwizzleILi3ELi4ELi3EEENS4_18smem_ptr_flag_bitsILi16EEENSV_INS5_IJNSA_ILi8EEESG_EEENS5_IJSG_SC_EEEEEEEvNS4_8identityES13_S1D_vS1E_EENS_8epilogue10collective6detail29Sm90TmaWarpSpecializedAdapterINS1H_15DefaultEpilogueISK_SL_SL_NS1G_6thread17LinearCombinationISK_Li1EffLNS1L_9ScaleType4KindE0ELNS_15FloatRoundStyleE2ESK_EENS1_15EpilogueDefaultEEEEEvvEEEEvNT_6ParamsE)
        /*0014*/ 	.word	0x00000008


	//----- nvinfo : EIATTR_MIN_STACK_SIZE
	.align		4
.L_17:
        /*0018*/ 	.byte	0x04, 0x12
        /*001a*/ 	.short	(.L_19 - .L_18)
	.align		4
.L_18:
        /*001c*/ 	.word	index@(_ZN7cutlass13device_kernelINS_4gemm6kernel13GemmUniversalIN4cute5tupleIJiiiiEEENS1_10collective13CollectiveMmaINS1_34MainloopSm90TmaGmmaWarpSpecializedILi5ENS5_IJNS4_1CILi2EEESB_NSA_ILi1EEEEEENS1_32KernelTmaWarpSpecializedPingpongEEENS5_IJNSA_ILi64EEENSA_ILi256EEENSA_ILi128EEEEEENS_10bfloat16_tENS5_IJlSC_lEEESK_SL_NS4_8TiledMMAINS4_8MMA_AtomIJNS4_4SM904GMMA28MMA_64x256x16_F32BF16BF16_SSILNSP_5MajorE0ELSR_0ELNSP_7ScaleInE1ELSS_1EEEEEENS4_6LayoutINS5_IJSC_SC_SC_EEENS5_IJNSA_ILi0EEESX_SX_EEEEENS5_IJNS4_10UnderscoreES10_S10_EEEEENS4_23SM90_TMA_LOAD_MULTICASTENS4_14ComposedLayoutINS4_7SwizzleILi3ELi4ELi3EEENS4_18smem_ptr_flag_bitsILi16EEENSV_INS5_IJNSA_ILi8EEESG_EEENS5_IJSG_SC_EEEEEEEvNS4_8identityES13_S1D_vS1E_EENS_8epilogue10collective6detail29Sm90TmaWarpSpecializedAdapterINS1H_15DefaultEpilogueISK_SL_SL_NS1G_6thread17LinearCombinationISK_Li1EffLNS1L_9ScaleType4KindE0ELNS_15FloatRoundStyleE2ESK_EENS1_15EpilogueDefaultEEEEEvvEEEEvNT_6ParamsE)
        /*0020*/ 	.word	0x00000008
.L_19:


//--------------------- .nv.compat                --------------------------
	.section	.nv.compat,"",@"SHT_CUDA_COMPAT_INFO"
	.align	4
        /*0000*/ 	.byte	0x02, 0x09, 0x01, 0x00, 0x02, 0x02, 0x04, 0x00, 0x02, 0x05, 0x05, 0x00, 0x03, 0x07, 0x01, 0x01
        /*0010*/ 	.byte	0x02, 0x03, 0x01, 0x00, 0x02, 0x06, 0x01, 0x00, 0x04, 0x0b, 0x08, 0x00, 0x00, 0x00, 0x00, 0x00
        /*0020*/ 	.byte	0x00, 0x00, 0x00, 0x00


//--------------------- .nv.info._ZN7cutlass13device_kernelINS_4gemm6kernel13GemmUniversalIN4cute5tupleIJiiiiEEENS1_10collective13CollectiveMmaINS1_34MainloopSm90TmaGmmaWarpSpecializedILi5ENS5_IJNS4_1CILi2EEESB_NSA_ILi1EEEEEENS1_32KernelTmaWarpSpecializedPingpongEEENS5_IJNSA_ILi64EEENSA_ILi256EEENSA_ILi128EEEEEENS_10bfloat16_tENS5_IJlSC_lEEESK_SL_NS4_8TiledMMAINS4_8MMA_AtomIJNS4_4SM904GMMA28MMA_64x256x16_F32BF16BF16_SSILNSP_5MajorE0ELSR_0ELNSP_7ScaleInE1ELSS_1EEEEEENS4_6LayoutINS5_IJSC_SC_SC_EEENS5_IJNSA_ILi0EEESX_SX_EEEEENS5_IJNS4_10UnderscoreES10_S10_EEEEENS4_23SM90_TMA_LOAD_MULTICASTENS4_14ComposedLayoutINS4_7SwizzleILi3ELi4ELi3EEENS4_18smem_ptr_flag_bitsILi16EEENSV_INS5_IJNSA_ILi8EEESG_EEENS5_IJSG_SC_EEEEEEEvNS4_8identityES13_S1D_vS1E_EENS_8epilogue10collective6detail29Sm90TmaWarpSpecializedAdapterINS1H_15DefaultEpilogueISK_SL_SL_NS1G_6thread17LinearCombinationISK_Li1EffLNS1L_9ScaleType4KindE0ELNS_15FloatRoundStyleE2ESK_EENS1_15EpilogueDefaultEEEEEvvEEEEvNT_6ParamsE --------------------------
	.section	.nv.info._ZN7cutlass13device_kernelINS_4gemm6kernel13GemmUniversalIN4cute5tupleIJiiiiEEENS1_10collective13CollectiveMmaINS1_34MainloopSm90TmaGmmaWarpSpecializedILi5ENS5_IJNS4_1CILi2EEESB_NSA_ILi1EEEEEENS1_32KernelTmaWarpSpecializedPingpongEEENS5_IJNSA_ILi64EEENSA_ILi256EEENSA_ILi128EEEEEENS_10bfloat16_tENS5_IJlSC_lEEESK_SL_NS4_8TiledMMAINS4_8MMA_AtomIJNS4_4SM904GMMA28MMA_64x256x16_F32BF16BF16_SSILNSP_5MajorE0ELSR_0ELNSP_7ScaleInE1ELSS_1EEEEEENS4_6LayoutINS5_IJSC_SC_SC_EEENS5_IJNSA_ILi0EEESX_SX_EEEEENS5_IJNS4_10UnderscoreES10_S10_EEEEENS4_23SM90_TMA_LOAD_MULTICASTENS4_14ComposedLayoutINS4_7SwizzleILi3ELi4ELi3EEENS4_18smem_ptr_flag_bitsILi16EEENSV_INS5_IJNSA_ILi8EEESG_EEENS5_IJSG_SC_EEEEEEEvNS4_8identityES13_S1D_vS1E_EENS_8epilogue10collective6detail29Sm90TmaWarpSpecializedAdapterINS1H_15DefaultEpilogueISK_SL_SL_NS1G_6thread17LinearCombinationISK_Li1EffLNS1L_9ScaleType4KindE0ELNS_15FloatRoundStyleE2ESK_EENS1_15EpilogueDefaultEEEEEvvEEEEvNT_6ParamsE,"",@"SHT_CUDA_INFO"
	.sectionflags	@""
	.align	4


	//----- nvinfo : EIATTR_CUDA_API_VERSION
	.align		4
        /*0000*/ 	.byte	0x04, 0x37
        /*0002*/ 	.short	(.L_21 - .L_20)
.L_20:
        /*0004*/ 	.word	0x00000082


	//----- nvinfo : EIATTR_KPARAM_INFO
	.align		4
.L_21:
        /*0008*/ 	.byte	0x04, 0x17
        /*000a*/ 	.short	(.L_23 - .L_22)
.L_22:
        /*000c*/ 	.word	0x00000000
        /*0010*/ 	.short	0x0000
        /*0012*/ 	.short	0x0070
        /*0014*/ 	.byte	0x00, 0xf0, 0x01, 0x10


	//----- nvinfo : EIATTR_SPARSE_MMA_MASK
	.align		4
.L_23:
        /*0018*/ 	.byte	0x03, 0x50
        /*001a*/ 	.short	0x0000


	//----- nvinfo : EIATTR_MAXREG_COUNT
	.align		4
        /*001c*/ 	.byte	0x03, 0x1b
        /*001e*/ 	.short	0x00a8


	//----- nvinfo : EIATTR_NUM_BARRIERS
	.align		4
        /*0020*/ 	.byte	0x02, 0x4c
        /*0022*/ 	.byte	0x01
	.zero		1


	//----- nvinfo : EIATTR_EXTERNS
	.align		4
        /*0024*/ 	.byte	0x04, 0x0f
        /*0026*/ 	.short	(.L_25 - .L_24)


	//   ....[0]....
	.align		4
.L_24:
        /*0028*/ 	.word	index@(__assertfail)


	//----- nvinfo : EIATTR_ANNOTATIONS
	.align		4
.L_25:
        /*002c*/ 	.byte	0x04, 0x55
        /*002e*/ 	.short	(.L_27 - .L_26)


	//   ....[0]....
.L_26:
        /*0030*/ 	.word	0x00000001
        /*0034*/ 	.byte	0xd0, 0x0d, 0x00, 0x00, 0x01, 0x00, 0x00, 0x00, 0x70, 0xa3, 0x00, 0x00, 0x01, 0x00, 0x00, 0x00
        /*0044*/ 	.byte	0xb0, 0xb1, 0x00, 0x00


	//----- nvinfo : EIATTR_MERCURY_ISA_VERSION
	.align		4
.L_27:
        /*0048*/ 	.byte	0x03, 0x5f
        /*004a*/ 	.short	0x0101


	//----- nvinfo : EIATTR_INT_WARP_WIDE_INSTR_OFFSETS
	.align		4
        /*004c*/ 	.byte	0x04, 0x31
        /*004e*/ 	.short	(.L_29 - .L_28)


	//   ....[0]....
.L_28:
        /*0050*/ 	.word	0x00000550


	//   ....[1]....
        /*0054*/ 	.word	0x00000580


	//   ....[2]....
        /*0058*/ 	.word	0x000005c0


	//   ....[3]....
        /*005c*/ 	.word	0x000006f0


	//   ....[4]....
        /*0060*/ 	.word	0x00000700


	//   ....[5]....
        /*0064*/ 	.word	0x00000710


	//   ....[6]....
        /*0068*/ 	.word	0x000007b0


	//   ....[7]....
        /*006c*/ 	.word	0x000007f0


	//   ....[8]....
        /*0070*/ 	.word	0x000024a0


	//----- nvinfo : EIATTR_COOP_GROUP_MASK_REGIDS
	.align		4
.L_29:
        /*0074*/ 	.byte	0x04, 0x29
        /*0076*/ 	.short	(.L_31 - .L_30)


	//   ....[0]....
.L_30:
        /*0078*/ 	.word	0xffffffff


	//   ....[1]....
        /*007c*/ 	.word	0xffffffff


	//   ....[2]....
        /*0080*/ 	.word	0xffffffff


	//   ....[3]....
        /*0084*/ 	.word	0xffffffff


	//   ....[4]....
        /*0088*/ 	.word	0xffffffff


	//   ....[5]....
        /*008c*/ 	.word	0xffffffff


	//   ....[6]....
        /*0090*/ 	.word	0xffffffff


	//----- nvinfo : EIATTR_COOP_GROUP_INSTR_OFFSETS
	.align		4
.L_31:
        /*0094*/ 	.byte	0x04, 0x28
        /*0096*/ 	.short	(.L_33 - .L_32)


	//   ....[0]....
.L_32:
        /*0098*/ 	.word	0x00000070


	//   ....[1]....
        /*009c*/ 	.word	0x00000080


	//   ....[2]....
        /*00a0*/ 	.word	0x00000140


	//   ....[3]....
        /*00a4*/ 	.word	0x00000310


	//   ....[4]....
        /*00a8*/ 	.word	0x00000350


	//   ....[5]....
        /*00ac*/ 	.word	0x00000730


	//   ....[6]....
        /*00b0*/ 	.word	0x00000970


	//----- nvinfo : EIATTR_REG_RECONFIG
	.align		4
.L_33:
        /*00b4*/ 	.byte	0x01, 0x54
	.zero		2


	//----- nvinfo : EIATTR_SYSCALL_OFFSETS
	.align		4
        /*00b8*/ 	.byte	0x04, 0x46
        /*00ba*/ 	.short	(.L_35 - .L_34)


	//   ....[0]....
.L_34:
        /*00bc*/ 	.word	0x00001800


	//----- nvinfo : EIATTR_MBARRIER_INSTR_OFFSETS
	.align		4
.L_35:
        /*00c0*/ 	.byte	0x04, 0x39
        /*00c2*/ 	.short	(.L_37 - .L_36)


	//   ....[0]....
.L_36:
        /*00c4*/ 	.word	0x00000260
        /*00c8*/ 	.word	0x000000ff
        /*00cc*/ 	.word	0x00000000
        /*00d0*/ 	.short	0x0100
        /*00d2*/ 	.byte	0x08
	.zero		1


	//   ....[1]....
        /*00d4*/ 	.word	0x00000270
        /*00d8*/ 	.word	0x000000ff
        /*00dc*/ 	.word	0x00000028
        /*00e0*/ 	.short	0x0100
        /*00e2*/ 	.byte	0x08
	.zero		1


	//   ....[2]....
        /*00e4*/ 	.word	0x00000280
        /*00e8*/ 	.word	0x000000ff
        /*00ec*/ 	.word	0x00000008
        /*00f0*/ 	.short	0x0100
        /*00f2*/ 	.byte	0x08
	.zero		1


	//   ....[3]....
        /*00f4*/ 	.word	0x00000290
        /*00f8*/ 	.word	0x000000ff
        /*00fc*/ 	.word	0x00000030
        /*0100*/ 	.short	0x0100
        /*0102*/ 	.byte	0x08
	.zero		1


	//   ....[4]....
        /*0104*/ 	.word	0x000002a0
        /*0108*/ 	.word	0x000000ff
        /*010c*/ 	.word	0x00000010
        /*0110*/ 	.short	0x0100
        /*0112*/ 	.byte	0x08
	.zero		1


	//   ....[5]....
        /*0114*/ 	.word	0x000002b0
        /*0118*/ 	.word	0x000000ff
        /*011c*/ 	.word	0x00000038
        /*0120*/ 	.short	0x0100
        /*0122*/ 	.byte	0x08
	.zero		1


	//   ....[6]....
        /*0124*/ 	.word	0x000002c0
        /*0128*/ 	.word	0x000000ff
        /*012c*/ 	.word	0x00000018
        /*0130*/ 	.short	0x0100
        /*0132*/ 	.byte	0x08
	.zero		1


	//   ....[7]....
        /*0134*/ 	.word	0x000002d0
        /*0138*/ 	.word	0x000000ff
        /*013c*/ 	.word	0x00000040
        /*0140*/ 	.short	0x0100
        /*0142*/ 	.byte	0x08
	.zero		1


	//   ....[8]....
        /*0144*/ 	.word	0x000002e0
        /*0148*/ 	.word	0x000000ff
        /*014c*/ 	.word	0x00000020
        /*0150*/ 	.short	0x0100
        /*0152*/ 	.byte	0x08
	.zero		1


	//   ....[9]....
        /*0154*/ 	.word	0x000002f0
        /*0158*/ 	.word	0x000000ff
        /*015c*/ 	.word	0x00000048
        /*0160*/ 	.short	0x0100
        /*0162*/ 	.byte	0x08
	.zero		1


	//   ....[10]....
        /*0164*/ 	.word	0x00000820
        /*0168*/ 	.word	0x000000ff
        /*016c*/ 	.word	0x00000080
        /*0170*/ 	.short	0x0100
        /*0172*/ 	.byte	0x08
	.zero		1


	//   ....[11]....
        /*0174*/ 	.word	0x000008b0
        /*0178*/ 	.word	0x000000ff
        /*017c*/ 	.word	0x00000088
        /*0180*/ 	.short	0x0100
        /*0182*/ 	.byte	0x08
	.zero		1


	//   ....[12]....
        /*0184*/ 	.word	0x000008f0
        /*0188*/ 	.word	0x000000ff
        /*018c*/ 	.word	0x00000060
        /*0190*/ 	.short	0x0100
        /*0192*/ 	.byte	0x09
	.zero		1


	//   ....[13]....
        /*0194*/ 	.word	0x00000900
        /*0198*/ 	.word	0x000000ff
        /*019c*/ 	.word	0x00000068
        /*01a0*/ 	.short	0x0100
        /*01a2*/ 	.byte	0x09
	.zero		1


	//   ....[14]....
        /*01a4*/ 	.word	0x00000910
        /*01a8*/ 	.word	0x000000ff
        /*01ac*/ 	.word	0x00000070
        /*01b0*/ 	.short	0x0100
        /*01b2*/ 	.byte	0x09
	.zero		1


	//   ....[15]....
        /*01b4*/ 	.word	0x00000920
        /*01b8*/ 	.word	0x000000ff
        /*01bc*/ 	.word	0x00000078
        /*01c0*/ 	.short	0x0100
        /*01c2*/ 	.byte	0x09
	.zero		1


	//   ....[16]....
        /*01c4*/ 	.word	0x000016e0
        /*01c8*/ 	.word	0x0000009f
        /*01cc*/ 	.word	0x00000000
        /*01d0*/ 	.short	0x010a
        /*01d2*/ 	.byte	0x2a
	.zero		1


	//   ....[17]....
        /*01d4*/ 	.word	0x00001880
        /*01d8*/ 	.word	0x00000003
        /*01dc*/ 	.word	0x00000000
        /*01e0*/ 	.short	0x010a
        /*01e2*/ 	.byte	0x3f
	.zero		1


	//   ....[18]....
        /*01e4*/ 	.word	0x000018e0
        /*01e8*/ 	.word	0x00000003
        /*01ec*/ 	.word	0x00000000
        /*01f0*/ 	.short	0x010a
        /*01f2*/ 	.byte	0x3f
	.zero		1


	//   ....[19]....
        /*01f4*/ 	.word	0x00001e70
        /*01f8*/ 	.word	0x000000ff
        /*01fc*/ 	.word	0x00000000
        /*0200*/ 	.short	0x010a
        /*0202*/ 	.byte	0x07
	.zero		1


	//   ....[20]....
        /*0204*/ 	.word	0x00001eb0
        /*0208*/ 	.word	0x000000ff
        /*020c*/ 	.word	0x00000000
        /*0210*/ 	.short	0x010a
        /*0212*/ 	.byte	0x07
	.zero		1


	//   ....[21]....
        /*0214*/ 	.word	0x00002340
        /*0218*/ 	.word	0x00000005
        /*021c*/ 	.word	0x00000000
        /*0220*/ 	.short	0x0101
        /*0222*/ 	.byte	0x3f
	.zero		1


	//   ....[22]....
        /*0224*/ 	.word	0x00002440
        /*0228*/ 	.word	0x000000a0
        /*022c*/ 	.word	0x00000000
        /*0230*/ 	.short	0x0101
        /*0232*/ 	.byte	0x2d
	.zero		1


	//   ....[23]....
        /*0234*/ 	.word	0x00002540
        /*0238*/ 	.word	0x00000003
        /*023c*/ 	.word	0x00000000
        /*0240*/ 	.short	0x0101
        /*0242*/ 	.byte	0x3f
	.zero		1


	//   ....[24]....
        /*0244*/ 	.word	0x00002600
        /*0248*/ 	.word	0x0000009f
        /*024c*/ 	.word	0x00000010
        /*0250*/ 	.short	0x010a
        /*0252*/ 	.byte	0x2a
	.zero		1


	//   ....[25]....
        /*0254*/ 	.word	0x0000a390
        /*0258*/ 	.word	0x000000a2
        /*025c*/ 	.word	0x00000000
        /*0260*/ 	.short	0x0101
        /*0262*/ 	.byte	0x2d
	.zero		1


	//   ....[26]....
        /*0264*/ 	.word	0x0000ae10
        /*0268*/ 	.word	0x0000000a
        /*026c*/ 	.word	0x00000028
        /*0270*/ 	.short	0x010a
        /*0272*/ 	.byte	0x3f
	.zero		1


	//   ....[27]....
        /*0274*/ 	.word	0x0000b2c0
        /*0278*/ 	.word	0x00000005
        /*027c*/ 	.word	0x00000088
        /*0280*/ 	.short	0x0101
        /*0282*/ 	.byte	0x3f
	.zero		1


	//   ....[28]....
        /*0284*/ 	.word	0x0000ba40
        /*0288*/ 	.word	0x00000009
        /*028c*/ 	.word	0x00000000
        /*0290*/ 	.short	0x010a
        /*0292*/ 	.byte	0x3f
	.zero		1


	//   ....[29]....
        /*0294*/ 	.word	0x0000bac0
        /*0298*/ 	.word	0x00000008
        /*029c*/ 	.word	0x00000000
        /*02a0*/ 	.short	0x010a
        /*02a2*/ 	.byte	0x3f
	.zero		1


	//   ....[30]....
        /*02a4*/ 	.word	0x0000bb50
        /*02a8*/ 	.word	0x00000009
        /*02ac*/ 	.word	0x00000000
        /*02b0*/ 	.short	0x010a
        /*02b2*/ 	.byte	0x3f
	.zero		1


	//   ....[31]....
        /*02b4*/ 	.word	0x0000bbe0
        /*02b8*/ 	.word	0x00000006
        /*02bc*/ 	.word	0x00000000
        /*02c0*/ 	.short	0x010a
        /*02c2*/ 	.byte	0x3f
	.zero		1


	//   ....[32]....
        /*02c4*/ 	.word	0x0000bc70
        /*02c8*/ 	.word	0x00000003
        /*02cc*/ 	.word	0x00000000
        /*02d0*/ 	.short	0x010a
        /*02d2*/ 	.byte	0x3f
	.zero		1


	//   ....[33]....
        /*02d4*/ 	.word	0x0000bcd0
        /*02d8*/ 	.word	0x000000a1
        /*02dc*/ 	.word	0x00000000
        /*02e0*/ 	.short	0x010a
        /*02e2*/ 	.byte	0x3f
	.zero		1


	//   ....[34]....
        /*02e4*/ 	.word	0x0000bd20
        /*02e8*/ 	.word	0x00000003
        /*02ec*/ 	.word	0x00000000
        /*02f0*/ 	.short	0x010a
        /*02f2*/ 	.byte	0x3f
	.zero		1


	//   ....[35]....
        /*02f4*/ 	.word	0x0000bd80
        /*02f8*/ 	.word	0x00000005
        /*02fc*/ 	.word	0x00000000
        /*0300*/ 	.short	0x010a
        /*0302*/ 	.byte	0x3f
	.zero		1


	//   ....[36]....
        /*0304*/ 	.word	0x0000bdd0
        /*0308*/ 	.word	0x000000a1
        /*030c*/ 	.word	0x00000010
        /*0310*/ 	.short	0x010a
        /*0312*/ 	.byte	0x3f
	.zero		1


	//   ....[37]....
        /*0314*/ 	.word	0x0000bea0
        /*0318*/ 	.word	0x0000000a
        /*031c*/ 	.word	0x00000028
        /*0320*/ 	.short	0x010a
        /*0322*/ 	.byte	0x3f
	.zero		1


	//   ....[38]....
        /*0324*/ 	.word	0x0000bf70
        /*0328*/ 	.word	0x00000009
        /*032c*/ 	.word	0x00000000
        /*0330*/ 	.short	0x010a
        /*0332*/ 	.byte	0x3f
	.zero		1


	//   ....[39]....
        /*0334*/ 	.word	0x0000bfc0
        /*0338*/ 	.word	0x00000008
        /*033c*/ 	.word	0x00000000
        /*0340*/ 	.short	0x010a
        /*0342*/ 	.byte	0x3f
	.zero		1


	//   ....[40]....
        /*0344*/ 	.word	0x0000c010
        /*0348*/ 	.word	0x00000009
        /*034c*/ 	.word	0x00000000
        /*0350*/ 	.short	0x010a
        /*0352*/ 	.byte	0x3f
	.zero		1


	//   ....[41]....
        /*0354*/ 	.word	0x0000c060
        /*0358*/ 	.word	0x00000006
        /*035c*/ 	.word	0x00000000
        /*0360*/ 	.short	0x010a
        /*0362*/ 	.byte	0x3f
	.zero		1


	//----- nvinfo : EIATTR_NUM_MBARRIERS
	.align		4
.L_37:
        /*0364*/ 	.byte	0x03, 0x38
        /*0366*/ 	.short	0x0010


	//----- nvinfo : EIATTR_EXIT_INSTR_OFFSETS
	.align		4
        /*0368*/ 	.byte	0x04, 0x1c
        /*036a*/ 	.short	(.L_39 - .L_38)


	//   ....[0]....
.L_38:
        /*036c*/ 	.word	0x00001410


	//   ....[1]....
        /*0370*/ 	.word	0x00001470


	//   ....[2]....
        /*0374*/ 	.word	0x0000aa20


	//   ....[3]....
        /*0378*/ 	.word	0x0000aa50


	//   ....[4]....
        /*037c*/ 	.word	0x0000bcc0


	//----- nvinfo : EIATTR_MAX_THREADS
	.align		4
.L_39:
        /*0380*/ 	.byte	0x04, 0x05
        /*0382*/ 	.short	(.L_41 - .L_40)
.L_40:
        /*0384*/ 	.word	0x00000180
        /*0388*/ 	.word	0x00000001
        /*038c*/ 	.word	0x00000001


	//----- nvinfo : EIATTR_CRS_STACK_SIZE
	.align		4
.L_41:
        /*0390*/ 	.byte	0x04, 0x1e
        /*0392*/ 	.short	(.L_43 - .L_42)
.L_42:
        /*0394*/ 	.word	0x00000000


	//----- nvinfo : EIATTR_CBANK_PARAM_SIZE
	.align		4
.L_43:
        /*0398*/ 	.byte	0x03, 0x19
        /*039a*/ 	.short	0x0470


	//----- nvinfo : EIATTR_PARAM_CBANK
	.align		4
        /*039c*/ 	.byte	0x04, 0x0a
        /*039e*/ 	.short	(.L_45 - .L_44)
	.align		4
.L_44:
        /*03a0*/ 	.word	index@(.nv.constant0._ZN7cutlass13device_kernelINS_4gemm6kernel13GemmUniversalIN4cute5tupleIJiiiiEEENS1_10collective13CollectiveMmaINS1_34MainloopSm90TmaGmmaWarpSpecializedILi5ENS5_IJNS4_1CILi2EEESB_NSA_ILi1EEEEEENS1_32KernelTmaWarpSpecializedPingpongEEENS5_IJNSA_ILi64EEENSA_ILi256EEENSA_ILi128EEEEEENS_10bfloat16_tENS5_IJlSC_lEEESK_SL_NS4_8TiledMMAINS4_8MMA_AtomIJNS4_4SM904GMMA28MMA_64x256x16_F32BF16BF16_SSILNSP_5MajorE0ELSR_0ELNSP_7ScaleInE1ELSS_1EEEEEENS4_6LayoutINS5_IJSC_SC_SC_EEENS5_IJNSA_ILi0EEESX_SX_EEEEENS5_IJNS4_10UnderscoreES10_S10_EEEEENS4_23SM90_TMA_LOAD_MULTICASTENS4_14ComposedLayoutINS4_7SwizzleILi3ELi4ELi3EEENS4_18smem_ptr_flag_bitsILi16EEENSV_INS5_IJNSA_ILi8EEESG_EEENS5_IJSG_SC_EEEEEEEvNS4_8identityES13_S1D_vS1E_EENS_8epilogue10collective6detail29Sm90TmaWarpSpecializedAdapterINS1H_15DefaultEpilogueISK_SL_SL_NS1G_6thread17LinearCombinationISK_Li1EffLNS1L_9ScaleType4KindE0ELNS_15FloatRoundStyleE2ESK_EENS1_15EpilogueDefaultEEEEEvvEEEEvNT_6ParamsE)
        /*03a4*/ 	.short	0x0210
        /*03a6*/ 	.short	0x0470


	//----- nvinfo : EIATTR_SW_WAR
	.align		4
.L_45:
        /*03a8*/ 	.byte	0x04, 0x36
        /*03aa*/ 	.short	(.L_47 - .L_46)
.L_46:
        /*03ac*/ 	.word	0x00000008
.L_47:


//--------------------- .nv.callgraph             --------------------------
	.section	.nv.callgraph,"",@"SHT_CUDA_CALLGRAPH"
	.align	4
	.sectionentsize	8
	.align		4
        /*0000*/ 	.word	0x00000000
	.align		4
        /*0004*/ 	.word	0xffffffff
	.align		4
        /*0008*/ 	.word	index@(_ZN7cutlass13device_kernelINS_4gemm6kernel13GemmUniversalIN4cute5tupleIJiiiiEEENS1_10collective13CollectiveMmaINS1_34MainloopSm90TmaGmmaWarpSpecializedILi5ENS5_IJNS4_1CILi2EEESB_NSA_ILi1EEEEEENS1_32KernelTmaWarpSpecializedPingpongEEENS5_IJNSA_ILi64EEENSA_ILi256EEENSA_ILi128EEEEEENS_10bfloat16_tENS5_IJlSC_lEEESK_SL_NS4_8TiledMMAINS4_8MMA_AtomIJNS4_4SM904GMMA28MMA_64x256x16_F32BF16BF16_SSILNSP_5MajorE0ELSR_0ELNSP_7ScaleInE1ELSS_1EEEEEENS4_6LayoutINS5_IJSC_SC_SC_EEENS5_IJNSA_ILi0EEESX_SX_EEEEENS5_IJNS4_10UnderscoreES10_S10_EEEEENS4_23SM90_TMA_LOAD_MULTICASTENS4_14ComposedLayoutINS4_7SwizzleILi3ELi4ELi3EEENS4_18smem_ptr_flag_bitsILi16EEENSV_INS5_IJNSA_ILi8EEESG_EEENS5_IJSG_SC_EEEEEEEvNS4_8identityES13_S1D_vS1E_EENS_8epilogue10collective6detail29Sm90TmaWarpSpecializedAdapterINS1H_15DefaultEpilogueISK_SL_SL_NS1G_6thread17LinearCombinationISK_Li1EffLNS1L_9ScaleType4KindE0ELNS_15FloatRoundStyleE2ESK_EENS1_15EpilogueDefaultEEEEEvvEEEEvNT_6ParamsE)
	.align		4
        /*000c*/ 	.word	index@(__assertfail)
	.align		4
        /*0010*/ 	.word	0x00000000
	.align		4
        /*0014*/ 	.word	0xfffffffe
	.align		4
        /*0018*/ 	.word	0x00000000
	.align		4
        /*001c*/ 	.word	0xfffffffd
	.align		4
        /*0020*/ 	.word	0x00000000
	.align		4
        /*0024*/ 	.word	0xfffffffc


//--------------------- .nv.constant4             --------------------------
	.section	.nv.constant4,"a",@progbits
	.align	8
	.align		8
.nv.constant4:
        /*0000*/ 	.dword	__assertfail
	.align		8
        /*0008*/ 	.dword	__unnamed_1
	.align		8
        /*0010*/ 	.dword	_ZN39_INTERNAL_4dbe8109_4_k_cu_a09c8873_40694cuda3std3__45__cpo5beginE
	.align		8
        /*0018*/ 	.dword	_ZN39_INTERNAL_4dbe8109_4_k_cu_a09c8873_40694cuda3std3__45__cpo3endE
	.align		8
        /*0020*/ 	.dword	_ZN39_INTERNAL_4dbe8109_4_k_cu_a09c8873_40694cuda3std3__45__cpo6cbeginE
	.align		8
        /*0028*/ 	.dword	_ZN39_INTERNAL_4dbe8109_4_k_cu_a09c8873_40694cuda3std3__45__cpo4cendE
	.align		8
        /*0030*/ 	.dword	_ZN39_INTERNAL_4dbe8109_4_k_cu_a09c8873_40694cuda3std3__441_GLOBAL__N__4dbe8109_4_k_cu_a09c8873_40696ignoreE
	.align		8
        /*0038*/ 	.dword	_ZN39_INTERNAL_4dbe8109_4_k_cu_a09c8873_40694cuda3std3__419piecewise_constructE
	.align		8
        /*0040*/ 	.dword	_ZN39_INTERNAL_4dbe8109_4_k_cu_a09c8873_40694cuda3std3__48in_placeE
	.align		8
        /*0048*/ 	.dword	_ZN39_INTERNAL_4dbe8109_4_k_cu_a09c8873_40694cuda3std6ranges3__45__cpo4swapE
	.align		8
        /*0050*/ 	.dword	_ZN39_INTERNAL_4dbe8109_4_k_cu_a09c8873_40694cuda3std6ranges3__45__cpo9iter_moveE
	.align		8
        /*0058*/ 	.dword	_ZN39_INTERNAL_4dbe8109_4_k_cu_a09c8873_40694cute7productE
	.align		8
        /*0060*/ 	.dword	_ZN39_INTERNAL_4dbe8109_4_k_cu_a09c8873_40694cute1_E
	.align		8
        /*0068*/ 	.dword	$str$22
	.align		8
        /*0070*/ 	.dword	$str$23


//--------------------- .text._ZN7cutlass13device_kernelINS_4gemm6kernel13GemmUniversalIN4cute5tupleIJiiiiEEENS1_10collective13CollectiveMmaINS1_34MainloopSm90TmaGmmaWarpSpecializedILi5ENS5_IJNS4_1CILi2EEESB_NSA_ILi1EEEEEENS1_32KernelTmaWarpSpecializedPingpongEEENS5_IJNSA_ILi64EEENSA_ILi256EEENSA_ILi128EEEEEENS_10bfloat16_tENS5_IJlSC_lEEESK_SL_NS4_8TiledMMAINS4_8MMA_AtomIJNS4_4SM904GMMA28MMA_64x256x16_F32BF16BF16_SSILNSP_5MajorE0ELSR_0ELNSP_7ScaleInE1ELSS_1EEEEEENS4_6LayoutINS5_IJSC_SC_SC_EEENS5_IJNSA_ILi0EEESX_SX_EEEEENS5_IJNS4_10UnderscoreES10_S10_EEEEENS4_23SM90_TMA_LOAD_MULTICASTENS4_14ComposedLayoutINS4_7SwizzleILi3ELi4ELi3EEENS4_18smem_ptr_flag_bitsILi16EEENSV_INS5_IJNSA_ILi8EEESG_EEENS5_IJSG_SC_EEEEEEEvNS4_8identityES13_S1D_vS1E_EENS_8epilogue10collective6detail29Sm90TmaWarpSpecializedAdapterINS1H_15DefaultEpilogueISK_SL_SL_NS1G_6thread17LinearCombinationISK_Li1EffLNS1L_9ScaleType4KindE0ELNS_15FloatRoundStyleE2ESK_EENS1_15EpilogueDefaultEEEEEvvEEEEvNT_6ParamsE --------------------------
	.section	.text._ZN7cutlass13device_kernelINS_4gemm6kernel13GemmUniversalIN4cute5tupleIJiiiiEEENS1_10collective13CollectiveMmaINS1_34MainloopSm90TmaGmmaWarpSpecializedILi5ENS5_IJNS4_1CILi2EEESB_NSA_ILi1EEEEEENS1_32KernelTmaWarpSpecializedPingpongEEENS5_IJNSA_ILi64EEENSA_ILi256EEENSA_ILi128EEEEEENS_10bfloat16_tENS5_IJlSC_lEEESK_SL_NS4_8TiledMMAINS4_8MMA_AtomIJNS4_4SM904GMMA28MMA_64x256x16_F32BF16BF16_SSILNSP_5MajorE0ELSR_0ELNSP_7ScaleInE1ELSS_1EEEEEENS4_6LayoutINS5_IJSC_SC_SC_EEENS5_IJNSA_ILi0EEESX_SX_EEEEENS5_IJNS4_10UnderscoreES10_S10_EEEEENS4_23SM90_TMA_LOAD_MULTICASTENS4_14ComposedLayoutINS4_7SwizzleILi3ELi4ELi3EEENS4_18smem_ptr_flag_bitsILi16EEENSV_INS5_IJNSA_ILi8EEESG_EEENS5_IJSG_SC_EEEEEEEvNS4_8identityES13_S1D_vS1E_EENS_8epilogue10collective6detail29Sm90TmaWarpSpecializedAdapterINS1H_15DefaultEpilogueISK_SL_SL_NS1G_6thread17LinearCombinationISK_Li1EffLNS1L_9ScaleType4KindE0ELNS_15FloatRoundStyleE2ESK_EENS1_15EpilogueDefaultEEEEEvvEEEEvNT_6ParamsE,"ax",@progbits
	.align	128
.text._ZN7cutlass13device_kernelINS_4gemm6kernel13GemmUniversalIN4cute5tupleIJiiiiEEENS1_10collective13CollectiveMmaINS1_34MainloopSm90TmaGmmaWarpSpecializedILi5ENS5_IJNS4_1CILi2EEESB_NSA_ILi1EEEEEENS1_32KernelTmaWarpSpecializedPingpongEEENS5_IJNSA_ILi64EEENSA_ILi256EEENSA_ILi128EEEEEENS_10bfloat16_tENS5_IJlSC_lEEESK_SL_NS4_8TiledMMAINS4_8MMA_AtomIJNS4_4SM904GMMA28MMA_64x256x16_F32BF16BF16_SSILNSP_5MajorE0ELSR_0ELNSP_7ScaleInE1ELSS_1EEEEEENS4_6LayoutINS5_IJSC_SC_SC_EEENS5_IJNSA_ILi0EEESX_SX_EEEEENS5_IJNS4_10UnderscoreES10_S10_EEEEENS4_23SM90_TMA_LOAD_MULTICASTENS4_14ComposedLayoutINS4_7SwizzleILi3ELi4ELi3EEENS4_18smem_ptr_flag_bitsILi16EEENSV_INS5_IJNSA_ILi8EEESG_EEENS5_IJSG_SC_EEEEEEEvNS4_8identityES13_S1D_vS1E_EENS_8epilogue10collective6detail29Sm90TmaWarpSpecializedAdapterINS1H_15DefaultEpilogueISK_SL_SL_NS1G_6thread17LinearCombinationISK_Li1EffLNS1L_9ScaleType4KindE0ELNS_15FloatRoundStyleE2ESK_EENS1_15EpilogueDefaultEEEEEvvEEEEvNT_6ParamsE:
        .type           _ZN7cutlass13device_kernelINS_4gemm6kernel13GemmUniversalIN4cute5tupleIJiiiiEEENS1_10collective13CollectiveMmaINS1_34MainloopSm90TmaGmmaWarpSpecializedILi5ENS5_IJNS4_1CILi2EEESB_NSA_ILi1EEEEEENS1_32KernelTmaWarpSpecializedPingpongEEENS5_IJNSA_ILi64EEENSA_ILi256EEENSA_ILi128EEEEEENS_10bfloat16_tENS5_IJlSC_lEEESK_SL_NS4_8TiledMMAINS4_8MMA_AtomIJNS4_4SM904GMMA28MMA_64x256x16_F32BF16BF16_SSILNSP_5MajorE0ELSR_0ELNSP_7ScaleInE1ELSS_1EEEEEENS4_6LayoutINS5_IJSC_SC_SC_EEENS5_IJNSA_ILi0EEESX_SX_EEEEENS5_IJNS4_10UnderscoreES10_S10_EEEEENS4_23SM90_TMA_LOAD_MULTICASTENS4_14ComposedLayoutINS4_7SwizzleILi3ELi4ELi3EEENS4_18smem_ptr_flag_bitsILi16EEENSV_INS5_IJNSA_ILi8EEESG_EEENS5_IJSG_SC_EEEEEEEvNS4_8identityES13_S1D_vS1E_EENS_8epilogue10collective6detail29Sm90TmaWarpSpecializedAdapterINS1H_15DefaultEpilogueISK_SL_SL_NS1G_6thread17LinearCombinationISK_Li1EffLNS1L_9ScaleType4KindE0ELNS_15FloatRoundStyleE2ESK_EENS1_15EpilogueDefaultEEEEEvvEEEEvNT_6ParamsE,@function
        .size           _ZN7cutlass13device_kernelINS_4gemm6kernel13GemmUniversalIN4cute5tupleIJiiiiEEENS1_10collective13CollectiveMmaINS1_34MainloopSm90TmaGmmaWarpSpecializedILi5ENS5_IJNS4_1CILi2EEESB_NSA_ILi1EEEEEENS1_32KernelTmaWarpSpecializedPingpongEEENS5_IJNSA_ILi64EEENSA_ILi256EEENSA_ILi128EEEEEENS_10bfloat16_tENS5_IJlSC_lEEESK_SL_NS4_8TiledMMAINS4_8MMA_AtomIJNS4_4SM904GMMA28MMA_64x256x16_F32BF16BF16_SSILNSP_5MajorE0ELSR_0ELNSP_7ScaleInE1ELSS_1EEEEEENS4_6LayoutINS5_IJSC_SC_SC_EEENS5_IJNSA_ILi0EEESX_SX_EEEEENS5_IJNS4_10UnderscoreES10_S10_EEEEENS4_23SM90_TMA_LOAD_MULTICASTENS4_14ComposedLayoutINS4_7SwizzleILi3ELi4ELi3EEENS4_18smem_ptr_flag_bitsILi16EEENSV_INS5_IJNSA_ILi8EEESG_EEENS5_IJSG_SC_EEEEEEEvNS4_8identityES13_S1D_vS1E_EENS_8epilogue10collective6detail29Sm90TmaWarpSpecializedAdapterINS1H_15DefaultEpilogueISK_SL_SL_NS1G_6thread17LinearCombinationISK_Li1EffLNS1L_9ScaleType4KindE0ELNS_15FloatRoundStyleE2ESK_EENS1_15EpilogueDefaultEEEEEvvEEEEvNT_6ParamsE,(.L_x_331 - _ZN7cutlass13device_kernelINS_4gemm6kernel13GemmUniversalIN4cute5tupleIJiiiiEEENS1_10collective13CollectiveMmaINS1_34MainloopSm90TmaGmmaWarpSpecializedILi5ENS5_IJNS4_1CILi2EEESB_NSA_ILi1EEEEEENS1_32KernelTmaWarpSpecializedPingpongEEENS5_IJNSA_ILi64EEENSA_ILi256EEENSA_ILi128EEEEEENS_10bfloat16_tENS5_IJlSC_lEEESK_SL_NS4_8TiledMMAINS4_8MMA_AtomIJNS4_4SM904GMMA28MMA_64x256x16_F32BF16BF16_SSILNSP_5MajorE0ELSR_0ELNSP_7ScaleInE1ELSS_1EEEEEENS4_6LayoutINS5_IJSC_SC_SC_EEENS5_IJNSA_ILi0EEESX_SX_EEEEENS5_IJNS4_10UnderscoreES10_S10_EEEEENS4_23SM90_TMA_LOAD_MULTICASTENS4_14ComposedLayoutINS4_7SwizzleILi3ELi4ELi3EEENS4_18smem_ptr_flag_bitsILi16EEENSV_INS5_IJNSA_ILi8EEESG_EEENS5_IJSG_SC_EEEEEEEvNS4_8identityES13_S1D_vS1E_EENS_8epilogue10collective6detail29Sm90TmaWarpSpecializedAdapterINS1H_15DefaultEpilogueISK_SL_SL_NS1G_6thread17LinearCombinationISK_Li1EffLNS1L_9ScaleType4KindE0ELNS_15FloatRoundStyleE2ESK_EENS1_15EpilogueDefaultEEEEEvvEEEEvNT_6ParamsE)
        .other          _ZN7cutlass13device_kernelINS_4gemm6kernel13GemmUniversalIN4cute5tupleIJiiiiEEENS1_10collective13CollectiveMmaINS1_34MainloopSm90TmaGmmaWarpSpecializedILi5ENS5_IJNS4_1CILi2EEESB_NSA_ILi1EEEEEENS1_32KernelTmaWarpSpecializedPingpongEEENS5_IJNSA_ILi64EEENSA_ILi256EEENSA_ILi128EEEEEENS_10bfloat16_tENS5_IJlSC_lEEESK_SL_NS4_8TiledMMAINS4_8MMA_AtomIJNS4_4SM904GMMA28MMA_64x256x16_F32BF16BF16_SSILNSP_5MajorE0ELSR_0ELNSP_7ScaleInE1ELSS_1EEEEEENS4_6LayoutINS5_IJSC_SC_SC_EEENS5_IJNSA_ILi0EEESX_SX_EEEEENS5_IJNS4_10UnderscoreES10_S10_EEEEENS4_23SM90_TMA_LOAD_MULTICASTENS4_14ComposedLayoutINS4_7SwizzleILi3ELi4ELi3EEENS4_18smem_ptr_flag_bitsILi16EEENSV_INS5_IJNSA_ILi8EEESG_EEENS5_IJSG_SC_EEEEEEEvNS4_8identityES13_S1D_vS1E_EENS_8epilogue10collective6detail29Sm90TmaWarpSpecializedAdapterINS1H_15DefaultEpilogueISK_SL_SL_NS1G_6thread17LinearCombinationISK_Li1EffLNS1L_9ScaleType4KindE0ELNS_15FloatRoundStyleE2ESK_EENS1_15EpilogueDefaultEEEEEvvEEEEvNT_6ParamsE,@"STO_CUDA_ENTRY STV_DEFAULT"
_ZN7cutlass13device_kernelINS_4gemm6kernel13GemmUniversalIN4cute5tupleIJiiiiEEENS1_10collective13CollectiveMmaINS1_34MainloopSm90TmaGmmaWarpSpecializedILi5ENS5_IJNS4_1CILi2EEESB_NSA_ILi1EEEEEENS1_32KernelTmaWarpSpecializedPingpongEEENS5_IJNSA_ILi64EEENSA_ILi256EEENSA_ILi128EEEEEENS_10bfloat16_tENS5_IJlSC_lEEESK_SL_NS4_8TiledMMAINS4_8MMA_AtomIJNS4_4SM904GMMA28MMA_64x256x16_F32BF16BF16_SSILNSP_5MajorE0ELSR_0ELNSP_7ScaleInE1ELSS_1EEEEEENS4_6LayoutINS5_IJSC_SC_SC_EEENS5_IJNSA_ILi0EEESX_SX_EEEEENS5_IJNS4_10UnderscoreES10_S10_EEEEENS4_23SM90_TMA_LOAD_MULTICASTENS4_14ComposedLayoutINS4_7SwizzleILi3ELi4ELi3EEENS4_18smem_ptr_flag_bitsILi16EEENSV_INS5_IJNSA_ILi8EEESG_EEENS5_IJSG_SC_EEEEEEEvNS4_8identityES13_S1D_vS1E_EENS_8epilogue10collective6detail29Sm90TmaWarpSpecializedAdapterINS1H_15DefaultEpilogueISK_SL_SL_NS1G_6thread17LinearCombinationISK_Li1EffLNS1L_9ScaleType4KindE0ELNS_15FloatRoundStyleE2ESK_EENS1_15EpilogueDefaultEEEEEvvEEEEvNT_6ParamsE:
[----:B------:R-:W0:Y:S02]  /*0000*/  LDC R1, c[0x0][0x28] ;  /* 0x00000a00ff017b82 */ /* 0x000e240000000800 */
[----:B0-----:R-:W-:Y:S01]  /*0010*/  VIADD R1, R1, 0xfffffff8 ;  /* 0xfffffff801017836 */ /* 0x001fe20000000000 */
[----:B------:R-:W0:Y:S01]  /*0020*/  S2R R4, SR_TID.X ;  /* 0x0000000000047919 */ /* 0x000e220000002100 */
[----:B------:R-:W-:Y:S01]  /*0030*/  ELECT P0, URZ, PT ;  /* 0x00000000003f782f */ /* 0x000fe20003800000 */
[----:B------:R-:W-:Y:S01]  /*0040*/  BSSY B0, `(.L_x_0) ;  /* 0x000000f000007945 */ /* 0x000fe20003800000 */
[--C-:B0-----:R-:W-:Y:S02]  /*0050*/  SHF.R.U32.HI R2, RZ, 0x5, R4.reuse ;  /* 0x00000005ff027819 */ /* 0x101fe40000011604 */
[----:B------:R-:W-:-:S03]  /*0060*/  SHF.R.U32.HI R7, RZ, 0x7, R4 ;  /* 0x00000007ff077819 */ /* 0x000fc60000011604 */
[----:B------:R-:W0:Y:S04]  /*0070*/  SHFL.IDX PT, R5, R2, RZ, 0x1f ;  /* 0x00001fff02057589 */ /* 0x000e2800000e0000 */
[----:B------:R1:W2:Y:S01]  /*0080*/  SHFL.IDX PT, R10, R7, RZ, 0x1f ;  /* 0x00001fff070a7589 */ /* 0x0002a200000e0000 */
[----:B0-----:R-:W-:-:S13]  /*0090*/  ISETP.NE.OR P0, PT, R5, RZ, !P0 ;  /* 0x000000ff0500720c */ /* 0x001fda0004705670 */
[----:B-12---:R-:W-:Y:S05]  /*00a0*/  @P0 BRA `(.L_x_1) ;  /* 0x0000000000200947 */ /* 0x006fea0003800000 */
[----:B------:R-:W-:Y:S02]  /*00b0*/  ULDC.64 UR4, c[0x0][0x198] ;  /* 0x0000660000047ab9 */ /* 0x000fe40000000a00 */
[----:B------:R-:W-:Y:S02]  /*00c0*/  UIADD3 UR6, UP0, UR4, 0xf0, URZ ;  /* 0x000000f004067890 */ /* 0x000fe4000ff1e03f */
[----:B------:R-:W-:Y:S02]  /*00d0*/  UIADD3 UR4, UP1, UR4, 0x1f0, URZ ;  /* 0x000001f004047890 */ /* 0x000fe4000ff3e03f */
[----:B------:R-:W-:Y:S02]  /*00e0*/  UIADD3.X UR7, URZ, UR5, URZ, UP0, !UPT ;  /* 0x000000053f077290 */ /* 0x000fe400087fe43f */
[----:B------:R-:W-:-:S07]  /*00f0*/  UIADD3.X UR5, URZ, UR5, URZ, UP1, !UPT ;  /* 0x000000053f057290 */ /* 0x000fce0008ffe43f */
[----:B------:R0:W-:Y:S02]  /*0100*/  UTMACCTL.PF [UR6] ;  /* 0x00000000060079b9 */ /* 0x0001e40008040000 */
[----:B------:R0:W-:Y:S02]  /*0110*/  UTMACCTL.PF [UR4] ;  /* 0x00000000040079b9 */ /* 0x0001e40008040000 */
[----:B0-----:R-:W-:Y:S01]  /*0120*/  NOP ;  /* 0x0000000000007918 */ /* 0x001fe20000000000 */
.L_x_1:
[----:B------:R-:W-:Y:S05]  /*0130*/  BSYNC B0 ;  /* 0x0000000000007941 */ /* 0x000fea0003800000 */
.L_x_0:
[----:B------:R-:W0:Y:S01]  /*0140*/  SHFL.IDX PT, R8, R2, RZ, 0x1f ;  /* 0x00001fff02087589 */ /* 0x000e2200000e0000 */
[----:B------:R-:W-:-:S04]  /*0150*/  SHF.R.S32.HI R3, RZ, 0x1f, R4 ;  /* 0x0000001fff037819 */ /* 0x000fc80000011404 */
[----:B------:R-:W-:Y:S02]  /*0160*/  LEA.HI R3, R3, R4, RZ, 0x7 ;  /* 0x0000000403037211 */ /* 0x000fe400078f38ff */
[----:B0-----:R-:W-:-:S13]  /*0170*/  ISETP.NE.AND P0, PT, R8, RZ, PT ;  /* 0x000000ff0800720c */ /* 0x001fda0003f05270 */
[----:B------:R-:W-:Y:S05]  /*0180*/  @P0 BRA `(.L_x_2) ;  /* 0x0000000000600947 */ /* 0x000fea0003800000 */
[----:B------:R-:W0:Y:S01]  /*0190*/  S2UR UR8, SR_CgaCtaId ;  /* 0x00000000000879c3 */ /* 0x000e220000008800 */
[----:B------:R-:W-:Y:S01]  /*01a0*/  UMOV UR4, 0x400 ;  /* 0x0000040000047882 */ /* 0x000fe20000000000 */
[----:B------:R-:W-:Y:S01]  /*01b0*/  UMOV UR5, 0x1 ;  /* 0x0000000100057882 */ /* 0x000fe20000000000 */
[----:B------:R-:W-:Y:S01]  /*01c0*/  UMOV UR6, 0x3 ;  /* 0x0000000300067882 */ /* 0x000fe20000000000 */
[----:B------:R-:W-:Y:S01]  /*01d0*/  ELECT P0, URZ, PT ;  /* 0x00000000003f782f */ /* 0x000fe20003800000 */
[----:B------:R-:W-:-:S04]  /*01e0*/  UIADD3 UR6, -UR6, 0x100000, URZ ;  /* 0x0010000006067890 */ /* 0x000fc8000fffe13f */
[----:B------:R-:W-:Y:S02]  /*01f0*/  USHF.L.U32 UR7, UR6, 0xb, URZ ;  /* 0x0000000b06077899 */ /* 0x000fe4000800063f */
[----:B------:R-:W-:Y:S02]  /*0200*/  USHF.L.U32 UR6, UR6, 0x1, URZ ;  /* 0x0000000106067899 */ /* 0x000fe4000800063f */
[----:B0-----:R-:W-:Y:S02]  /*0210*/  ULEA UR8, UR8, UR4, 0x18 ;  /* 0x0000000408087291 */ /* 0x001fe4000f8ec03f */
[----:B------:R-:W-:-:S04]  /*0220*/  UIADD3 UR4, -UR5, 0x100000, URZ ;  /* 0x0010000005047890 */ /* 0x000fc8000fffe13f */
[----:B------:R-:W-:Y:S02]  /*0230*/  USHF.L.U32 UR5, UR4, 0xb, URZ ;  /* 0x0000000b04057899 */ /* 0x000fe4000800063f */
[----:B------:R-:W-:Y:S01]  /*0240*/  USHF.L.U32 UR4, UR4, 0x1, URZ ;  /* 0x0000000104047899 */ /* 0x000fe2000800063f */
[----:B------:R-:W0:Y:S11]  /*0250*/  FENCE.VIEW.ASYNC.S ;  /* 0x00000000000073c6 */ /* 0x000e360000000000 */
[----:B0-----:R0:W1:Y:S01]  /*0260*/  SYNCS.EXCH.64 URZ, [UR8], UR4 ;  /* 0x00000004083f75b2 */ /* 0x0010620008000100 */
[----:B------:R0:W2:Y:S01]  /*0270*/  SYNCS.EXCH.64 URZ, [UR8+0x28], UR6 ;  /* 0x00002806083f75b2 */ /* 0x0000a20008000100 */
[----:B------:R0:W3:Y:S01]  /*0280*/  SYNCS.EXCH.64 URZ, [UR8+0x8], UR4 ;  /* 0x00000804083f75b2 */ /* 0x0000e20008000100 */
[----:B------:R0:W4:Y:S01]  /*0290*/  SYNCS.EXCH.64 URZ, [UR8+0x30], UR6 ;  /* 0x00003006083f75b2 */ /* 0x0001220008000100 */
[----:B------:R0:W0:Y:S01]  /*02a0*/  SYNCS.EXCH.64 URZ, [UR8+0x10], UR4 ;  /* 0x00001004083f75b2 */ /* 0x0000220008000100 */
[----:B------:R0:W0:Y:S01]  /*02b0*/  SYNCS.EXCH.64 URZ, [UR8+0x38], UR6 ;  /* 0x00003806083f75b2 */ /* 0x0000220008000100 */
[----:B------:R0:W0:Y:S01]  /*02c0*/  SYNCS.EXCH.64 URZ, [UR8+0x18], UR4 ;  /* 0x00001804083f75b2 */ /* 0x0000220008000100 */
[----:B------:R0:W0:Y:S01]  /*02d0*/  SYNCS.EXCH.64 URZ, [UR8+0x40], UR6 ;  /* 0x00004006083f75b2 */ /* 0x0000220008000100 */
[----:B------:R0:W0:Y:S01]  /*02e0*/  SYNCS.EXCH.64 URZ, [UR8+0x20], UR4 ;  /* 0x00002004083f75b2 */ /* 0x0000220008000100 */
[----:B------:R0:W0:Y:S01]  /*02f0*/  SYNCS.EXCH.64 URZ, [UR8+0x48], UR6 ;  /* 0x00004806083f75b2 */ /* 0x0000220008000100 */
[----:B------:R-:W-:Y:S01]  /*0300*/  NOP ;  /* 0x0000000000007918 */ /* 0x000fe20000000000 */
.L_x_2:
[----:B------:R-:W5:Y:S01]  /*0310*/  SHFL.IDX PT, R13, R2, RZ, 0x1f ;  /* 0x00001fff020d7589 */ /* 0x000f6200000e0000 */
[----:B------:R-:W1:Y:S01]  /*0320*/  S2UR UR12, SR_CTAID.X ;  /* 0x00000000000c79c3 */ /* 0x000e620000002500 */
[----:B------:R-:W-:Y:S02]  /*0330*/  LOP3.LUT R3, R3, 0xffffff80, RZ, 0xc0, !PT ;  /* 0xffffff8003037812 */ /* 0x000fe400078ec0ff */
[----:B------:R-:W-:Y:S01]  /*0340*/  ELECT P0, URZ, PT ;  /* 0x00000000003f782f */ /* 0x000fe20003800000 */
[----:B------:R2:W3:Y:S01]  /*0350*/  SHFL.IDX PT, R12, R2, RZ, 0x1f ;  /* 0x00001fff020c7589 */ /* 0x0004e200000e0000 */
[----:B------:R-:W-:Y:S01]  /*0360*/  ELECT P1, URZ, PT ;  /* 0x00000000003f782f */ /* 0x000fe20003820000 */
[----:B------:R-:W-:Y:S01]  /*0370*/  NOP ;  /* 0x0000000000007918 */ /* 0x000fe20000000000 */
[----:B------:R-:W-:Y:S01]  /*0380*/  IMAD.IADD R3, R4, 0x1, -R3 ;  /* 0x0000000104037824 */ /* 0x000fe200078e0a03 */
[----:B------:R-:W4:Y:S01]  /*0390*/  S2R R6, SR_CTAID.Y ;  /* 0x0000000000067919 */ /* 0x000f220000002600 */
[----:B0-----:R-:W-:Y:S01]  /*03a0*/  ULDC UR4, c[0x0][0x150] ;  /* 0x0000540000047ab9 */ /* 0x001fe20000000800 */
[----:B------:R-:W0:Y:S01]  /*03b0*/  LDC R14, c[0x0][0x144] ;  /* 0x00005100ff0e7b82 */ /* 0x000e220000000800 */
[----:B------:R-:W-:Y:S01]  /*03c0*/  UMOV UR11, 0x80 ;  /* 0x00000080000b7882 */ /* 0x000fe20000000000 */
[----:B------:R-:W-:Y:S01]  /*03d0*/  SHF.R.S32.HI R0, RZ, 0x1f, R3 ;  /* 0x0000001fff007819 */ /* 0x000fe20000011403 */
[----:B------:R-:W-:Y:S01]  /*03e0*/  NOP ;  /* 0x0000000000007918 */ /* 0x000fe20000000000 */
[C---:B------:R-:W-:Y:S01]  /*03f0*/  VIADD R35, R10.reuse, 0xffffffff ;  /* 0xffffffff0a237836 */ /* 0x040fe20000000000 */
[----:B------:R-:W-:Y:S01]  /*0400*/  ISETP.NE.AND P4, PT, R10, RZ, PT ;  /* 0x000000ff0a00720c */ /* 0x000fe20003f85270 */
[----:B------:R-:W-:Y:S01]  /*0410*/  IMAD.MOV.U32 R153, RZ, RZ, 0x1 ;  /* 0x00000001ff997424 */ /* 0x000fe200078e00ff */
[----:B------:R-:W-:Y:S01]  /*0420*/  LEA.HI R9, R0, R3, RZ, 0x3 ;  /* 0x0000000300097211 */ /* 0x000fe200078f18ff */
[----:B------:R-:W0:Y:S01]  /*0430*/  LDC R15, c[0x0][0x140] ;  /* 0x00005000ff0f7b82 */ /* 0x000e220000000800 */
[----:B------:R-:W-:-:S02]  /*0440*/  ISETP.GE.U32.AND P6, PT, R35, 0x2, PT ;  /* 0x000000022300780c */ /* 0x000fc40003fc6070 */
[--C-:B------:R-:W-:Y:S02]  /*0450*/  SHF.R.S32.HI R11, RZ, 0x3, R9.reuse ;  /* 0x00000003ff0b7819 */ /* 0x100fe40000011409 */
[----:B--2---:R-:W-:Y:S02]  /*0460*/  SHF.R.S32.HI R2, RZ, 0x1f, R9 ;  /* 0x0000001fff027819 */ /* 0x004fe40000011409 */
[----:B------:R-:W-:Y:S01]  /*0470*/  SHF.R.S32.HI R9, RZ, 0x1f, R8 ;  /* 0x0000001fff097819 */ /* 0x000fe20000011408 */
[----:B------:R-:W2:Y:S01]  /*0480*/  LDC R25, c[0x0][0x148] ;  /* 0x00005200ff197b82 */ /* 0x000ea20000000800 */
[----:B-----5:R-:W-:Y:S02]  /*0490*/  ISETP.NE.OR P0, PT, R13, RZ, !P0 ;  /* 0x000000ff0d00720c */ /* 0x020fe40004705670 */
[----:B-1----:R-:W-:Y:S02]  /*04a0*/  I2FP.F32.U32 R13, UR12 ;  /* 0x0000000c000d7c45 */ /* 0x002fe40008201000 */
[----:B------:R-:W-:-:S02]  /*04b0*/  LEA.HI R2, R2, R11, RZ, 0x2 ;  /* 0x0000000b02027211 */ /* 0x000fc400078f10ff */
[----:B------:R-:W-:Y:S01]  /*04c0*/  LEA.HI R9, R9, R8, RZ, 0x2 ;  /* 0x0000000809097211 */ /* 0x000fe200078f10ff */
[----:B------:R-:W-:Y:S01]  /*04d0*/  FMUL R13, R13, UR4 ;  /* 0x000000040d0d7c20 */ /* 0x000fe20008400000 */
[----:B---3--:R-:W-:Y:S01]  /*04e0*/  ISETP.NE.OR P1, PT, R12, RZ, !P1 ;  /* 0x000000ff0c00720c */ /* 0x008fe20004f25670 */
[----:B------:R-:W-:Y:S01]  /*04f0*/  ULDC UR4, c[0x0][0x154] ;  /* 0x0000550000047ab9 */ /* 0x000fe20000000800 */
[----:B------:R-:W-:Y:S02]  /*0500*/  LOP3.LUT R12, R2, 0xfffffffc, RZ, 0xc0, !PT ;  /* 0xfffffffc020c7812 */ /* 0x000fe400078ec0ff */
[----:B------:R-:W-:Y:S01]  /*0510*/  LOP3.LUT R9, R9, 0x3ffffffc, RZ, 0xc0, !PT ;  /* 0x3ffffffc09097812 */ /* 0x000fe200078ec0ff */
[----:B------:R-:W1:Y:S01]  /*0520*/  F2I.U32.TRUNC.NTZ R13, R13 ;  /* 0x0000000d000d7305 */ /* 0x000e62000020f000 */
[----:B------:R-:W-:Y:S01]  /*0530*/  SHF.R.S32.HI R2, RZ, 0x1f, R5 ;  /* 0x0000001fff027819 */ /* 0x000fe20000011405 */
[----:B------:R-:W-:Y:S01]  /*0540*/  IMAD.IADD R12, R11, 0x1, -R12 ;  /* 0x000000010b0c7824 */ /* 0x000fe200078e0a0c */
[----:B------:R-:W-:Y:S01]  /*0550*/  VOTEU.ALL UP1, P0 ;  /* 0x00000000003f7886 */ /* 0x000fe20000020000 */
[----:B------:R-:W-:Y:S01]  /*0560*/  IMAD.IADD R9, R8, 0x1, -R9 ;  /* 0x0000000108097824 */ /* 0x000fe200078e0a09 */
[----:B------:R-:W-:Y:S01]  /*0570*/  LEA.HI R2, R2, R5, RZ, 0x2 ;  /* 0x0000000502027211 */ /* 0x000fe200078f10ff */
[----:B------:R-:W-:Y:S01]  /*0580*/  VOTEU.ALL UP0, P0 ;  /* 0x00000000003f7886 */ /* 0x000fe20000000000 */
[----:B----4-:R-:W-:Y:S01]  /*0590*/  I2FP.F32.U32 R8, R6 ;  /* 0x0000000600087245 */ /* 0x010fe20000201000 */
[----:B------:R-:W-:Y:S01]  /*05a0*/  IMAD R9, R9, 0x4, R12 ;  /* 0x0000000409097824 */ /* 0x000fe200078e020c */
[----:B------:R-:W-:Y:S01]  /*05b0*/  LOP3.LUT R2, R2, 0xfffffffc, RZ, 0xc0, !PT ;  /* 0xfffffffc02027812 */ /* 0x000fe200078ec0ff */
[----:B------:R-:W-:Y:S01]  /*05c0*/  VOTEU.ALL UP2, P1 ;  /* 0x00000000003f7886 */ /* 0x000fe20000840000 */
[----:B------:R-:W3:Y:S01]  /*05d0*/  @!UP1 S2UR UR7, SR_CgaCtaId ;  /* 0x00000000000799c3 */ /* 0x000ee20000008800 */
[----:B------:R-:W-:Y:S01]  /*05e0*/  FMUL R8, R8, UR4 ;  /* 0x0000000408087c20 */ /* 0x000fe20008400000 */
[----:B------:R-:W-:Y:S01]  /*05f0*/  IMAD.SHL.U32 R152, R9, 0x4, RZ ;  /* 0x0000000409987824 */ /* 0x000fe200078e00ff */
[----:B------:R-:W-:Y:S01]  /*0600*/  UMOV UR4, 0x20 ;  /* 0x0000002000047882 */ /* 0x000fe20000000000 */
[----:B------:R-:W-:Y:S01]  /*0610*/  IMAD.IADD R5, R5, 0x1, -R2 ;  /* 0x0000000105057824 */ /* 0x000fe200078e0a02 */
[----:B------:R-:W-:Y:S01]  /*0620*/  LEA.HI R2, R9, R9, RZ, 0x1 ;  /* 0x0000000909027211 */ /* 0x000fe200078f08ff */
[----:B-1----:R-:W-:Y:S01]  /*0630*/  IMAD.MOV R13, RZ, RZ, -R13 ;  /* 0x000000ffff0d7224 */ /* 0x002fe200078e0a0d */
[----:B------:R-:W1:Y:S01]  /*0640*/  F2I.U32.TRUNC.NTZ R8, R8 ;  /* 0x0000000800087305 */ /* 0x000e62000020f000 */
[----:B------:R-:W4:Y:S01]  /*0650*/  @!UP2 S2UR UR10, SR_CgaCtaId ;  /* 0x00000000000aa9c3 */ /* 0x000f220000008800 */
[----:B------:R-:W-:Y:S01]  /*0660*/  LOP3.LUT R2, R2, 0xfffffffe, RZ, 0xc0, !PT ;  /* 0xfffffffe02027812 */ /* 0x000fe200078ec0ff */
[----:B0-----:R-:W-:Y:S01]  /*0670*/  IMAD R21, R14, R13, UR12 ;  /* 0x0000000c0e157e24 */ /* 0x001fe2000f8e020d */
[----:B------:R-:W-:Y:S01]  /*0680*/  @!UP1 UMOV UR6, 0x400 ;  /* 0x0000040000069882 */ /* 0x000fe20000000000 */
[----:B------:R-:W-:-:S04]  /*0690*/  @!UP1 UIADD3 UR4, -UR4, 0x100000, URZ ;  /* 0x0010000004049890 */ /* 0x000fc8000fffe13f */
[----:B------:R-:W-:Y:S02]  /*06a0*/  @!UP1 USHF.L.U32 UR5, UR4, 0xb, URZ ;  /* 0x0000000b04059899 */ /* 0x000fe4000800063f */
[----:B------:R-:W-:Y:S01]  /*06b0*/  @!UP1 USHF.L.U32 UR4, UR4, 0x1, URZ ;  /* 0x0000000104049899 */ /* 0x000fe2000800063f */
[C---:B------:R-:W-:Y:S01]  /*06c0*/  LOP3.LUT R152, R9.reuse, 0xc, R152, 0x78, !PT ;  /* 0x0000000c09987812 */ /* 0x040fe200078e7898 */
[----:B------:R-:W-:Y:S01]  /*06d0*/  IMAD.IADD R2, R9, 0x1, -R2 ;  /* 0x0000000109027824 */ /* 0x000fe200078e0a02 */
[----:B------:R-:W-:Y:S01]  /*06e0*/  @!UP2 UMOV UR9, 0x400 ;  /* 0x000004000009a882 */ /* 0x000fe20000000000 */
[----:B------:R-:W-:Y:S01]  /*06f0*/  VOTEU.ALL UP3, P1 ;  /* 0x00000000003f7886 */ /* 0x000fe20000860000 */
[----:B------:R-:W-:Y:S01]  /*0700*/  VOTEU.ALL UP4, P1 ;  /* 0x00000000003f7886 */ /* 0x000fe20000880000 */
[----:B------:R-:W-:Y:S01]  /*0710*/  VOTEU.ALL UP5, P1 ;  /* 0x00000000003f7886 */ /* 0x000fe200008a0000 */
[----:B------:R-:W-:Y:S01]  /*0720*/  ISETP.NE.AND P3, PT, R2, R21, PT ;  /* 0x000000150200720c */ /* 0x000fe20003f65270 */
[----:B------:R0:W0:Y:S01]  /*0730*/  SHFL.IDX PT, R14, R7, RZ, 0x1f ;  /* 0x00001fff070e7589 */ /* 0x00002200000e0000 */
[----:B------:R-:W-:Y:S01]  /*0740*/  ISETP.EQ.U32.AND P2, PT, R15, 0x1, PT ;  /* 0x000000010f00780c */ /* 0x000fe20003f42070 */
[----:B-1----:R-:W-:Y:S01]  /*0750*/  IMAD.MOV R20, RZ, RZ, -R8 ;  /* 0x000000ffff147224 */ /* 0x002fe200078e0a08 */
[----:B---3--:R-:W-:-:S02]  /*0760*/  @!UP1 ULEA UR8, UR7, UR6, 0x18 ;  /* 0x0000000607089291 */ /* 0x008fc4000f8ec03f */
[----:B------:R-:W-:-:S04]  /*0770*/  @!UP2 UIADD3 UR6, -UR11, 0x100000, URZ ;  /* 0x001000000b06a890 */ /* 0x000fc8000fffe13f */
[----:B------:R-:W-:Y:S02]  /*0780*/  @!UP2 USHF.L.U32 UR7, UR6, 0xb, URZ ;  /* 0x0000000b0607a899 */ /* 0x000fe4000800063f */
[----:B------:R-:W-:Y:S01]  /*0790*/  @!UP2 USHF.L.U32 UR6, UR6, 0x1, URZ ;  /* 0x000000010606a899 */ /* 0x000fe2000800063f */
[----:B--2---:R-:W-:Y:S01]  /*07a0*/  IMAD R9, R25, R20, R6 ;  /* 0x0000001419097224 */ /* 0x004fe200078e0206 */
[----:B------:R-:W-:Y:S01]  /*07b0*/  VOTEU.ALL UP1, P0 ;  /* 0x00000000003f7886 */ /* 0x000fe20000020000 */
[----:B------:R-:W-:Y:S01]  /*07c0*/  LOP3.LUT P0, RZ, R3, 0x7, RZ, 0xc0, !PT ;  /* 0x0000000703ff7812 */ /* 0x000fe2000780c0ff */
[----:B----4-:R-:W-:Y:S01]  /*07d0*/  @!UP2 ULEA UR9, UR10, UR9, 0x18 ;  /* 0x000000090a09a291 */ /* 0x010fe2000f8ec03f */
[----:B------:R-:W-:Y:S01]  /*07e0*/  @P3 LEA.HI R2, R152, R152, RZ, 0x1 ;  /* 0x0000009898023211 */ /* 0x000fe200078f08ff */
[----:B------:R-:W-:Y:S01]  /*07f0*/  VOTEU.ALL UP2, P1 ;  /* 0x00000000003f7886 */ /* 0x000fe20000840000 */
[----:B------:R-:W-:Y:S01]  /*0800*/  ISETP.NE.AND P1, PT, R5, 0x3, PT ;  /* 0x000000030500780c */ /* 0x000fe20003f25270 */
[----:B------:R-:W1:Y:S02]  /*0810*/  FENCE.VIEW.ASYNC.S ;  /* 0x00000000000073c6 */ /* 0x000e640000000000 */
[----:B-1----:R1:W2:Y:S01]  /*0820*/  @!UP0 SYNCS.EXCH.64 URZ, [UR8+0x80], UR4 ;  /* 0x00008004083f85b2 */ /* 0x0022a20008000100 */
[----:B------:R-:W-:-:S02]  /*0830*/  @P3 SHF.R.S32.HI R2, RZ, 0x1, R2 ;  /* 0x00000001ff023819 */ /* 0x000fc40000011402 */
[----:B------:R-:W-:Y:S02]  /*0840*/  ISETP.EQ.OR P1, PT, R5, RZ, !P1 ;  /* 0x000000ff0500720c */ /* 0x000fe40004f22670 */
[----:B------:R-:W-:Y:S02]  /*0850*/  @P3 ISETP.NE.AND P5, PT, R2, R9, PT ;  /* 0x000000090200320c */ /* 0x000fe40003fa5270 */
[----:B------:R-:W-:Y:S02]  /*0860*/  ISETP.LT.U32.AND P0, PT, R152, 0x4, !P0 ;  /* 0x000000049800780c */ /* 0x000fe40004701070 */
[----:B------:R-:W-:Y:S02]  /*0870*/  ISETP.EQ.AND P1, PT, R10, RZ, P1 ;  /* 0x000000ff0a00720c */ /* 0x000fe40000f22270 */
[----:B------:R-:W-:Y:S02]  /*0880*/  SEL R2, RZ, 0x1, !P0 ;  /* 0x00000001ff027807 */ /* 0x000fe40004000000 */
[----:B------:R-:W-:-:S02]  /*0890*/  @P3 SEL R153, RZ, 0x1, P5 ;  /* 0x00000001ff993807 */ /* 0x000fc40002800000 */
[----:B------:R-:W-:Y:S01]  /*08a0*/  SEL R16, RZ, 0x1, !P1 ;  /* 0x00000001ff107807 */ /* 0x000fe20004800000 */
[----:B------:R1:W3:Y:S01]  /*08b0*/  @!UP1 SYNCS.EXCH.64 URZ, [UR8+0x88], UR4 ;  /* 0x00008804083f95b2 */ /* 0x0002e20008000100 */
[----:B------:R-:W-:Y:S01]  /*08c0*/  NOP ;  /* 0x0000000000007918 */ /* 0x000fe20000000000 */
[----:B------:R-:W-:Y:S02]  /*08d0*/  LOP3.LUT R153, R153, R2, RZ, 0xc0, !PT ;  /* 0x0000000299997212 */ /* 0x000fe400078ec0ff */
[----:B------:R-:W-:Y:S01]  /*08e0*/  SEL R16, R16, 0x2, P6 ;  /* 0x0000000210107807 */ /* 0x000fe20003000000 */
[----:B------:R1:W4:Y:S01]  /*08f0*/  @!UP2 SYNCS.EXCH.64 URZ, [UR9+0x60], UR6 ;  /* 0x00006006093fa5b2 */ /* 0x0003220008000100 */
[----:B------:R1:W0:Y:S01]  /*0900*/  @!UP3 SYNCS.EXCH.64 URZ, [UR9+0x68], UR6 ;  /* 0x00006806093fb5b2 */ /* 0x0002220008000100 */
[----:B------:R1:W0:Y:S01]  /*0910*/  @!UP4 SYNCS.EXCH.64 URZ, [UR9+0x70], UR6 ;  /* 0x00007006093fc5b2 */ /* 0x0002220008000100 */
[----:B------:R1:W0:Y:S01]  /*0920*/  @!UP5 SYNCS.EXCH.64 URZ, [UR9+0x78], UR6 ;  /* 0x00007806093fd5b2 */ /* 0x0002220008000100 */
[----:B------:R-:W-:Y:S01]  /*0930*/  NOP ;  /* 0x0000000000007918 */ /* 0x000fe20000000000 */
[----:B-12---:R-:W-:Y:S05]  /*0940*/  @!P2 BRA `(.L_x_3) ;  /* 0x000000000008a947 */ /* 0x006fea0003800000 */
[----:B0--34-:R-:W-:Y:S01]  /*0950*/  UCGABAR_ARV ;  /* 0x00000000000079c7 */ /* 0x019fe20008000000 */
[----:B------:R-:W-:Y:S05]  /*0960*/  BRA `(.L_x_4) ;  /* 0x0000000000047947 */ /* 0x000fea0003800000 */
.L_x_3:
[----:B0--34-:R-:W-:Y:S01]  /*0970*/  NOP ;  /* 0x0000000000007918 */ /* 0x019fe20000000000 */
.L_x_4:
[----:B------:R-:W-:Y:S01]  /*0980*/  ULDC.64 UR4, c[0x0][0x598] ;  /* 0x0001660000047ab9 */ /* 0x000fe20000000a00 */
[----:B------:R-:W-:Y:S01]  /*0990*/  ULDC.64 UR36, c[0x0][0x208] ;  /* 0x0000820000247ab9 */ /* 0x000fe20000000a00 */
[----:B------:R-:W-:-:S04]  /*09a0*/  ISETP.NE.U32.AND P0, PT, RZ, UR4, PT ;  /* 0x00000004ff007c0c */ /* 0x000fc8000bf05070 */
[----:B------:R-:W-:-:S13]  /*09b0*/  ISETP.NE.AND.EX P0, PT, RZ, UR5, PT, P0 ;  /* 0x00000005ff007c0c */ /* 0x000fda000bf05300 */
[----:B------:R-:W-:Y:S05]  /*09c0*/  @!P0 BRA `(.L_x_5) ;  /* 0x00000000001c8947 */ /* 0x000fea0003800000 */
[----:B------:R-:W0:Y:S02]  /*09d0*/  LDC.64 R8, c[0x0][0x598] ;  /* 0x00016600ff087b82 */ /* 0x000e240000000a00 */
[----:B0-----:R-:W2:Y:S02]  /*09e0*/  LDG.E.64 R8, desc[UR36][R8.64] ;  /* 0x0000002408087981 */ /* 0x001ea4000c1e1b00 */
[----:B--2---:R-:W-:-:S04]  /*09f0*/  ISETP.NE.U32.AND P0, PT, R8, RZ, PT ;  /* 0x000000ff0800720c */ /* 0x004fc80003f05070 */
[----:B------:R-:W-:-:S13]  /*0a00*/  ISETP.NE.AND.EX P0, PT, R9, RZ, PT, P0 ;  /* 0x000000ff0900720c */ /* 0x000fda0003f05300 */
[----:B------:R-:W-:Y:S05]  /*0a10*/  @!P0 BRA `(.L_x_5) ;  /* 0x0000000000088947 */ /* 0x000fea0003800000 */
[----:B------:R0:W5:Y:S01]  /*0a20*/  LD.E R154, desc[UR36][R8.64] ;  /* 0x00000024089a7980 */ /* 0x000162000c101900 */
[----:B------:R-:W-:Y:S05]  /*0a30*/  BRA `(.L_x_6) ;  /* 0x0000000000247947 */ /* 0x000fea0003800000 */
.L_x_5:
[----:B------:R-:W-:Y:S02]  /*0a40*/  ULDC.64 UR4, c[0x0][0x588] ;  /* 0x0001620000047ab9 */ /* 0x000fe40000000a00 */
[----:B------:R-:W-:-:S04]  /*0a50*/  ISETP.NE.U32.AND P0, PT, RZ, UR4, PT ;  /* 0x00000004ff007c0c */ /* 0x000fc8000bf05070 */
[----:B------:R-:W-:-:S13]  /*0a60*/  ISETP.NE.AND.EX P0, PT, RZ, UR5, PT, P0 ;  /* 0x00000005ff007c0c */ /* 0x000fda000bf05300 */
[----:B------:R-:W-:Y:S05]  /*0a70*/  @!P0 BRA `(.L_x_7) ;  /* 0x00000000000c8947 */ /* 0x000fea0003800000 */
[----:B------:R-:W0:Y:S02]  /*0a80*/  LDC.64 R154, c[0x0][0x588] ;  /* 0x00016200ff9a7b82 */ /* 0x000e240000000a00 */
[----:B0-----:R1:W5:Y:S01]  /*0a90*/  LDG.E R154, desc[UR36][R154.64] ;  /* 0x000000249a9a7981 */ /* 0x001362000c1e1900 */
[----:B------:R-:W-:Y:S05]  /*0aa0*/  BRA `(.L_x_6) ;  /* 0x0000000000087947 */ /* 0x000fea0003800000 */
.L_x_7:
[----:B------:R-:W-:Y:S02]  /*0ab0*/  ULDC UR4, c[0x0][0x580] ;  /* 0x0001600000047ab9 */ /* 0x000fe40000000800 */
[----:B------:R-:W-:-:S07]  /*0ac0*/  IMAD.U32 R154, RZ, RZ, UR4 ;  /* 0x00000004ff9a7e24 */ /* 0x000fce000f8e00ff */
.L_x_6:
[----:B------:R-:W-:Y:S02]  /*0ad0*/  ULDC.64 UR4, c[0x0][0x5a0] ;  /* 0x0001680000047ab9 */ /* 0x000fe40000000a00 */
[----:B------:R-:W-:-:S04]  /*0ae0*/  ISETP.NE.U32.AND P0, PT, RZ, UR4, PT ;  /* 0x00000004ff007c0c */ /* 0x000fc8000bf05070 */
[----:B------:R-:W-:-:S13]  /*0af0*/  ISETP.NE.AND.EX P0, PT, RZ, UR5, PT, P0 ;  /* 0x00000005ff007c0c */ /* 0x000fda000bf05300 */
[----:B------:R-:W-:Y:S05]  /*0b00*/  @!P0 BRA `(.L_x_8) ;  /* 0x00000000001c8947 */ /* 0x000fea0003800000 */
[----:B0-----:R-:W0:Y:S02]  /*0b10*/  LDC.64 R8, c[0x0][0x5a0] ;  /* 0x00016800ff087b82 */ /* 0x001e240000000a00 */
[----:B0-----:R-:W2:Y:S02]  /*0b20*/  LDG.E.64 R8, desc[UR36][R8.64] ;  /* 0x0000002408087981 */ /* 0x001ea4000c1e1b00 */
[----:B--2---:R-:W-:-:S04]  /*0b30*/  ISETP.NE.U32.AND P0, PT, R8, RZ, PT ;  /* 0x000000ff0800720c */ /* 0x004fc80003f05070 */
[----:B------:R-:W-:-:S13]  /*0b40*/  ISETP.NE.AND.EX P0, PT, R9, RZ, PT, P0 ;  /* 0x000000ff0900720c */ /* 0x000fda0003f05300 */
[----:B------:R-:W-:Y:S05]  /*0b50*/  @!P0 BRA `(.L_x_8) ;  /* 0x0000000000088947 */ /* 0x000fea0003800000 */
[----:B-1----:R0:W5:Y:S01]  /*0b60*/  LD.E R155, desc[UR36][R8.64] ;  /* 0x00000024089b7980 */ /* 0x002162000c101900 */
[----:B------:R-:W-:Y:S05]  /*0b70*/  BRA `(.L_x_9) ;  /* 0x0000000000247947 */ /* 0x000fea0003800000 */
.L_x_8:
[----:B------:R-:W-:Y:S02]  /*0b80*/  ULDC.64 UR4, c[0x0][0x590] ;  /* 0x0001640000047ab9 */ /* 0x000fe40000000a00 */
[----:B------:R-:W-:-:S04]  /*0b90*/  ISETP.NE.U32.AND P0, PT, RZ, UR4, PT ;  /* 0x00000004ff007c0c */ /* 0x000fc8000bf05070 */
[----:B------:R-:W-:-:S13]  /*0ba0*/  ISETP.NE.AND.EX P0, PT, RZ, UR5, PT, P0 ;  /* 0x00000005ff007c0c */ /* 0x000fda000bf05300 */
[----:B------:R-:W-:Y:S05]  /*0bb0*/  @!P0 BRA `(.L_x_10) ;  /* 0x00000000000c8947 */ /* 0x000fea0003800000 */
[----:B0-----:R-:W1:Y:S02]  /*0bc0*/  LDC.64 R8, c[0x0][0x590] ;  /* 0x00016400ff087b82 */ /* 0x001e640000000a00 */
[----:B-1----:R1:W5:Y:S01]  /*0bd0*/  LDG.E R155, desc[UR36][R8.64] ;  /* 0x00000024089b7981 */ /* 0x002362000c1e1900 */
[----:B------:R-:W-:Y:S05]  /*0be0*/  BRA `(.L_x_9) ;  /* 0x0000000000087947 */ /* 0x000fea0003800000 */
.L_x_10:
[----:B------:R-:W-:Y:S02]  /*0bf0*/  ULDC UR4, c[0x0][0x584] ;  /* 0x0001610000047ab9 */ /* 0x000fe40000000800 */
[----:B-1----:R-:W-:-:S07]  /*0c00*/  IMAD.U32 R155, RZ, RZ, UR4 ;  /* 0x00000004ff9b7e24 */ /* 0x002fce000f8e00ff */
.L_x_9:
[----:B------:R-:W2:Y:S01]  /*0c10*/  LDC R2, c[0x0][0x65c] ;  /* 0x00019700ff027b82 */ /* 0x000ea20000000800 */
[----:B------:R-:W-:Y:S01]  /*0c20*/  ULDC UR6, c[0x0][0x28c] ;  /* 0x0000a30000067ab9 */ /* 0x000fe20000000800 */
[----:B------:R-:W-:Y:S01]  /*0c30*/  ISETP.NE.AND P0, PT, R10, 0x2, PT ;  /* 0x000000020a00780c */ /* 0x000fe20003f05270 */
[----:B------:R-:W-:Y:S01]  /*0c40*/  UIADD3 UR6, UR6, 0x7f, URZ ;  /* 0x0000007f06067890 */ /* 0x000fe2000fffe03f */
[----:B01----:R-:W-:Y:S01]  /*0c50*/  IMAD.U32 R8, RZ, RZ, UR12 ;  /* 0x0000000cff087e24 */ /* 0x003fe2000f8e00ff */
[----:B------:R-:W-:Y:S01]  /*0c60*/  UMOV UR38, URZ ;  /* 0x0000003f00267c82 */ /* 0x000fe20008000000 */
[----:B------:R-:W-:Y:S01]  /*0c70*/  IMAD.MOV.U32 R9, RZ, RZ, RZ ;  /* 0x000000ffff097224 */ /* 0x000fe200078e00ff */
[----:B------:R-:W-:Y:S01]  /*0c80*/  USHF.R.S32.HI UR7, URZ, 0x1f, UR6 ;  /* 0x0000001f3f077899 */ /* 0x000fe20008011406 */
[----:B------:R-:W-:Y:S01]  /*0c90*/  UMOV UR39, URZ ;  /* 0x0000003f00277c82 */ /* 0x000fe20008000000 */
[----:B------:R-:W-:Y:S02]  /*0ca0*/  ULDC.64 UR8, c[0x0][0x650] ;  /* 0x0001940000087ab9 */ /* 0x000fe40000000a00 */
[----:B------:R-:W-:-:S04]  /*0cb0*/  ULEA.HI UR7, UR7, UR6, URZ, 0x7 ;  /* 0x0000000607077291 */ /* 0x000fc8000f8f383f */
[----:B------:R-:W-:Y:S01]  /*0cc0*/  USHF.R.S32.HI UR40, URZ, 0x7, UR7 ;  /* 0x000000073f287899 */ /* 0x000fe20008011407 */
[----:B--2---:R-:W-:-:S13]  /*0cd0*/  ISETP.NE.AND P1, PT, R2, 0x1, PT ;  /* 0x000000010200780c */ /* 0x004fda0003f25270 */
[----:B------:R-:W0:Y:S01]  /*0ce0*/  @P1 LDC R19, c[0x0][0x10] ;  /* 0x00000400ff131b82 */ /* 0x000e220000000800 */
[----:B------:R-:W-:Y:S02]  /*0cf0*/  @P1 IMAD.MOV.U32 R7, RZ, RZ, RZ ;  /* 0x000000ffff071224 */ /* 0x000fe400078e00ff */
[----:B------:R-:W-:-:S05]  /*0d00*/  @P1 IMAD.MOV.U32 R17, RZ, RZ, RZ ;  /* 0x000000ffff111224 */ /* 0x000fca00078e00ff */
[----:B------:R-:W1:Y:S01]  /*0d10*/  @!P1 LDC R11, c[0x0][0xc] ;  /* 0x00000300ff0b9b82 */ /* 0x000e620000000800 */
[----:B------:R-:W-:Y:S01]  /*0d20*/  ULDC UR4, c[0x0][0xc] ;  /* 0x0000030000047ab9 */ /* 0x000fe20000000800 */
[----:B------:R-:W-:Y:S02]  /*0d30*/  ULDC UR5, c[0x0][0x10] ;  /* 0x0000040000057ab9 */ /* 0x000fe40000000800 */
[----:B------:R-:W-:-:S04]  /*0d40*/  UIMAD.WIDE.U32 UR4, UR4, UR5, URZ ;  /* 0x00000005040472a5 */ /* 0x000fc8000f8e003f */
[----:B------:R-:W2:Y:S01]  /*0d50*/  LDC R2, c[0x0][0x14] ;  /* 0x00000500ff027b82 */ /* 0x000ea20000000800 */
[----:B0-----:R-:W-:-:S04]  /*0d60*/  @P1 IMAD.WIDE.U32 R18, R19, UR12, R6 ;  /* 0x0000000c13121c25 */ /* 0x001fc8000f8e0006 */
[----:B------:R-:W-:Y:S02]  /*0d70*/  @P1 IMAD.IADD R17, R19, 0x1, R17 ;  /* 0x0000000113111824 */ /* 0x000fe400078e0211 */
[----:B-1----:R-:W-:-:S04]  /*0d80*/  @!P1 IMAD.WIDE.U32 R8, R6, R11, R8 ;  /* 0x0000000b06089225 */ /* 0x002fc800078e0008 */
[----:B------:R-:W-:Y:S02]  /*0d90*/  @!P1 IMAD.MOV.U32 R18, RZ, RZ, R8 ;  /* 0x000000ffff129224 */ /* 0x000fe400078e0008 */
[----:B------:R-:W-:Y:S02]  /*0da0*/  @!P1 IMAD.MOV.U32 R17, RZ, RZ, R9 ;  /* 0x000000ffff119224 */ /* 0x000fe400078e0009 */
[----:B--2---:R-:W-:-:S04]  /*0db0*/  IMAD.WIDE.U32 R12, R2, UR4, RZ ;  /* 0x00000004020c7c25 */ /* 0x004fc8000f8e00ff */
[----:B------:R-:W-:Y:S01]  /*0dc0*/  IMAD R23, R2, UR5, RZ ;  /* 0x0000000502177c24 */ /* 0x000fe2000f8e02ff */
[----:B------:R0:W-:Y:S03]  /*0dd0*/  STL.64 [R1], R12 ;  /* 0x0000000c01007387 */ /* 0x0001e60000100a00 */
[----:B------:R-:W-:Y:S01]  /*0de0*/  IMAD.IADD R23, R13, 0x1, R23 ;  /* 0x000000010d177824 */ /* 0x000fe200078e0217 */
[----:B------:R-:W-:Y:S06]  /*0df0*/  @P0 BRA `(.L_x_11) ;  /* 0x0000000000200947 */ /* 0x000fec0003800000 */
[----:B------:R-:W-:Y:S01]  /*0e00*/  UISETP.GE.U32.AND UP0, UPT, UR40, 0x5, UPT ;  /* 0x000000052800788c */ /* 0x000fe2000bf06070 */
[----:B------:R-:W-:Y:S01]  /*0e10*/  IADD3 R18, P0, R18, R12, RZ ;  /* 0x0000000c12127210 */ /* 0x000fe20007f1e0ff */
[----:B------:R-:W-:Y:S01]  /*0e20*/  UIMAD.WIDE.U32 UR4, UR40, -0x33333333, URZ ;  /* 0xcccccccd280478a5 */ /* 0x000fe2000f8e003f */
[----:B------:R-:W-:-:S03]  /*0e30*/  UMOV UR39, URZ ;  /* 0x0000003f00277c82 */ /* 0x000fc60008000000 */
[----:B------:R-:W-:Y:S01]  /*0e40*/  USHF.R.U32.HI UR4, URZ, 0x2, UR5 ;  /* 0x000000023f047899 */ /* 0x000fe20008011605 */
[----:B------:R-:W-:-:S03]  /*0e50*/  IMAD.X R17, R23, 0x1, R17, P0 ;  /* 0x0000000117117824 */ /* 0x000fc600000e0611 */
[----:B------:R-:W-:Y:S02]  /*0e60*/  UIMAD UR38, UR4, -0x5, UR40 ;  /* 0xfffffffb042678a4 */ /* 0x000fe4000f8e0228 */
[----:B------:R-:W-:-:S12]  /*0e70*/  @UP0 ULOP3.LUT UR39, UR4, 0x1, URZ, 0xc0, !UPT ;  /* 0x0000000104270892 */ /* 0x000fd8000f8ec03f */
.L_x_11:
[----:B------:R-:W-:Y:S01]  /*0e80*/  ISETP.GE.U32.AND P0, PT, R18, UR8, PT ;  /* 0x0000000812007c0c */ /* 0x000fe2000bf06070 */
[----:B------:R-:W-:Y:S01]  /*0e90*/  IMAD.MOV.U32 R19, RZ, RZ, -0x1 ;  /* 0xffffffffff137424 */ /* 0x000fe200078e00ff */
[----:B------:R-:W-:Y:S01]  /*0ea0*/  PRMT R8, RZ, 0x7610, R8 ;  /* 0x00007610ff087816 */ /* 0x000fe20000000008 */
[----:B------:R-:W-:Y:S01]  /*0eb0*/  IMAD.MOV.U32 R22, RZ, RZ, -0x1 ;  /* 0xffffffffff167424 */ /* 0x000fe200078e00ff */
[----:B------:R-:W-:Y:S01]  /*0ec0*/  ISETP.GE.U32.AND.EX P0, PT, R17, UR9, PT, P0 ;  /* 0x0000000911007c0c */ /* 0x000fe2000bf06100 */
[----:B------:R-:W-:-:S12]  /*0ed0*/  IMAD.MOV.U32 R2, RZ, RZ, -0x1 ;  /* 0xffffffffff027424 */ /* 0x000fd800078e00ff */
[----:B------:R-:W-:Y:S05]  /*0ee0*/  @P0 BRA `(.L_x_12) ;  /* 0x00000004002c0947 */ /* 0x000fea0003800000 */
[----:B------:R-:W1:Y:S01]  /*0ef0*/  LDC.64 R26, c[0x0][0x628] ;  /* 0x00018a00ff1a7b82 */ /* 0x000e620000000a00 */
[----:B------:R-:W-:Y:S02]  /*0f00*/  IMAD.MOV.U32 R8, RZ, RZ, R18 ;  /* 0x000000ffff087224 */ /* 0x000fe400078e0012 */
[----:B------:R-:W-:-:S05]  /*0f10*/  IMAD.MOV.U32 R9, RZ, RZ, R17 ;  /* 0x000000ffff097224 */ /* 0x000fca00078e0011 */
[----:B------:R-:W2:Y:S08]  /*0f20*/  LDC R2, c[0x0][0x630] ;  /* 0x00018c00ff027b82 */ /* 0x000eb00000000800 */
[----:B------:R-:W3:Y:S01]  /*0f30*/  LDC.64 R28, c[0x0][0x620] ;  /* 0x00018800ff1c7b82 */ /* 0x000ee20000000a00 */
[----:B-1----:R-:W-:-:S04]  /*0f40*/  ISETP.NE.U32.AND P0, PT, R26, RZ, PT ;  /* 0x000000ff1a00720c */ /* 0x002fc80003f05070 */
[----:B------:R-:W-:-:S13]  /*0f50*/  ISETP.NE.AND.EX P0, PT, R27, RZ, PT, P0 ;  /* 0x000000ff1b00720c */ /* 0x000fda0003f05300 */
[----:B--23--:R-:W-:Y:S05]  /*0f60*/  @!P0 BRA `(.L_x_13) ;  /* 0x0000000000288947 */ /* 0x00cfea0003800000 */
[----:B0-----:R-:W0:Y:S02]  /*0f70*/  LDC R13, c[0x0][0x634] ;  /* 0x00018d00ff0d7b82 */ /* 0x001e240000000800 */
[----:B0-----:R-:W-:-:S05]  /*0f80*/  IADD3 R13, P0, R18, R13, RZ ;  /* 0x0000000d120d7210 */ /* 0x001fca0007f1e0ff */
[----:B------:R-:W-:-:S04]  /*0f90*/  IMAD.X R15, RZ, RZ, R17, P0 ;  /* 0x000000ffff0f7224 */ /* 0x000fc800000e0611 */
[----:B------:R-:W-:-:S04]  /*0fa0*/  IMAD.WIDE.U32 R8, R15, R26, RZ ;  /* 0x0000001a0f087225 */ /* 0x000fc800078e00ff */
[----:B------:R-:W-:-:S04]  /*0fb0*/  IMAD.WIDE.U32 R10, P0, R13, R27, R8 ;  /* 0x0000001b0d0a7225 */ /* 0x000fc80007800008 */
[----:B------:R-:W-:-:S04]  /*0fc0*/  IMAD.WIDE.U32 R8, R13, R26, RZ ;  /* 0x0000001a0d087225 */ /* 0x000fc800078e00ff */
[----:B------:R-:W-:Y:S01]  /*0fd0*/  IMAD.X R13, RZ, RZ, RZ, P0 ;  /* 0x000000ffff0d7224 */ /* 0x000fe200000e06ff */
[----:B------:R-:W-:Y:S01]  /*0fe0*/  IADD3 RZ, P0, R9, R10, RZ ;  /* 0x0000000a09ff7210 */ /* 0x000fe20007f1e0ff */
[----:B------:R-:W-:-:S04]  /*0ff0*/  IMAD.MOV.U32 R12, RZ, RZ, R11 ;  /* 0x000000ffff0c7224 */ /* 0x000fc800078e000b */
[----:B------:R-:W-:-:S08]  /*1000*/  IMAD.WIDE.U32.X R8, R15, R27, R12, P0 ;  /* 0x0000001b0f087225 */ /* 0x000fd000000e040c */
.L_x_13:
[----:B------:R-:W1:Y:S01]  /*1010*/  LDC.64 R32, c[0x0][0x640] ;  /* 0x00019000ff207b82 */ /* 0x000e620000000a00 */
[-C--:B------:R-:W-:Y:S01]  /*1020*/  SHF.R.U64 R30, R8, R2.reuse, R9 ;  /* 0x00000002081e7219 */ /* 0x080fe20000001209 */
[----:B------:R-:W-:Y:S01]  /*1030*/  IMAD.MOV.U32 R19, RZ, RZ, R17 ;  /* 0x000000ffff137224 */ /* 0x000fe200078e0011 */
[----:B------:R-:W-:Y:S01]  /*1040*/  SHF.R.U32.HI R2, RZ, R2, R9 ;  /* 0x00000002ff027219 */ /* 0x000fe20000011609 */
[----:B------:R-:W-:Y:S01]  /*1050*/  IMAD.MOV.U32 R26, RZ, RZ, 0x1 ;  /* 0x00000001ff1a7424 */ /* 0x000fe200078e00ff */
[----:B------:R-:W-:-:S03]  /*1060*/  IADD3 R11, P0, RZ, -R30, RZ ;  /* 0x8000001eff0b7210 */ /* 0x000fc60007f1e0ff */
[----:B------:R-:W2:Y:S02]  /*1070*/  LDC R10, c[0x0][0x618] ;  /* 0x00018600ff0a7b82 */ /* 0x000ea40000000800 */
[----:B------:R-:W-:-:S04]  /*1080*/  IMAD.X R9, RZ, RZ, ~R2, P0 ;  /* 0x000000ffff097224 */ /* 0x000fc800000e0e02 */
[-C--:B------:R-:W-:Y:S02]  /*1090*/  IMAD R2, R9, R28.reuse, RZ ;  /* 0x0000001c09027224 */ /* 0x080fe400078e02ff */
[----:B0-----:R-:W0:Y:S01]  /*10a0*/  LDC R13, c[0x0][0x608] ;  /* 0x00018200ff0d7b82 */ /* 0x001e220000000800 */
[----:B------:R-:W-:-:S04]  /*10b0*/  IMAD.WIDE.U32 R8, R11, R28, R18 ;  /* 0x0000001c0b087225 */ /* 0x000fc800078e0012 */
[----:B------:R-:W-:Y:S02]  /*10c0*/  IMAD R11, R11, R29, R2 ;  /* 0x0000001d0b0b7224 */ /* 0x000fe400078e0202 */
[----:B------:R-:W-:Y:S01]  /*10d0*/  IMAD.MOV.U32 R2, RZ, RZ, -0x1 ;  /* 0xffffffffff027424 */ /* 0x000fe200078e00ff */
[----:B------:R-:W3:Y:S01]  /*10e0*/  LDC R31, c[0x0][0x658] ;  /* 0x00019600ff1f7b82 */ /* 0x000ee20000000800 */
[----:B------:R-:W-:Y:S01]  /*10f0*/  IMAD.IADD R9, R9, 0x1, R11 ;  /* 0x0000000109097824 */ /* 0x000fe200078e020b */
[----:B-1----:R-:W-:-:S04]  /*1100*/  ISETP.NE.U32.AND P0, PT, R32, RZ, PT ;  /* 0x000000ff2000720c */ /* 0x002fc80003f05070 */
[----:B------:R-:W-:Y:S02]  /*1110*/  ISETP.NE.AND.EX P0, PT, R33, RZ, PT, P0 ;  /* 0x000000ff2100720c */ /* 0x000fe40003f05300 */
[----:B------:R-:W1:Y:S01]  /*1120*/  LDC R29, c[0x0][0x600] ;  /* 0x00018000ff1d7b82 */ /* 0x000e620000000800 */
[-CC-:B--2---:R-:W-:Y:S02]  /*1130*/  SHF.R.U64 R27, R8, R10.reuse, R9.reuse ;  /* 0x0000000a081b7219 */ /* 0x184fe40000001209 */
[----:B------:R-:W-:-:S05]  /*1140*/  SHF.R.U32.HI R8, RZ, R10, R9 ;  /* 0x0000000aff087219 */ /* 0x000fca0000011609 */
[----:B------:R-:W2:Y:S01]  /*1150*/  LDC R22, c[0x0][0x648] ;  /* 0x00019200ff167b82 */ /* 0x000ea20000000800 */
[-CC-:B0-----:R-:W-:Y:S02]  /*1160*/  SHF.R.U64 R34, R27, R13.reuse, R8.reuse ;  /* 0x0000000d1b227219 */ /* 0x181fe40000001208 */
[----:B------:R-:W-:-:S05]  /*1170*/  SHF.R.U32.HI R8, RZ, R13, R8 ;  /* 0x0000000dff087219 */ /* 0x000fca0000011608 */
[----:B------:R-:W0:Y:S01]  /*1180*/  LDC R24, c[0x0][0x638] ;  /* 0x00018e00ff187b82 */ /* 0x000e220000000800 */
[-CC-:B---3--:R-:W-:Y:S02]  /*1190*/  SHF.R.U64 R36, R34, R31.reuse, R8.reuse ;  /* 0x0000001f22247219 */ /* 0x188fe40000001208 */
[-C--:B------:R-:W-:Y:S02]  /*11a0*/  SHF.L.U32 R2, R2, R31.reuse, RZ ;  /* 0x0000001f02027219 */ /* 0x080fe400000006ff */
[----:B------:R-:W-:Y:S01]  /*11b0*/  SHF.R.U32.HI R9, RZ, R31, R8 ;  /* 0x0000001fff097219 */ /* 0x000fe20000011608 */
[----:B------:R-:W-:Y:S01]  /*11c0*/  IMAD.MOV.U32 R8, RZ, RZ, R36 ;  /* 0x000000ffff087224 */ /* 0x000fe200078e0024 */
[----:B------:R-:W-:Y:S01]  /*11d0*/  LOP3.LUT R15, RZ, R2, RZ, 0x33, !PT ;  /* 0x00000002ff0f7212 */ /* 0x000fe200078e33ff */
[----:B------:R-:W3:Y:S01]  /*11e0*/  LDC R28, c[0x0][0x610] ;  /* 0x00018400ff1c7b82 */ /* 0x000ee20000000800 */
[----:B------:R-:W-:Y:S05]  /*11f0*/  @!P0 BRA `(.L_x_14) ;  /* 0x0000000000288947 */ /* 0x000fea0003800000 */
[----:B------:R-:W4:Y:S02]  /*1200*/  LDC R13, c[0x0][0x64c] ;  /* 0x00019300ff0d7b82 */ /* 0x000f240000000800 */
[----:B----4-:R-:W-:-:S05]  /*1210*/  IADD3 R13, P0, R36, R13, RZ ;  /* 0x0000000d240d7210 */ /* 0x010fca0007f1e0ff */
        /* <DEDUP_REMOVED lines=8> */
.L_x_14:
[----:B--2---:R-:W-:Y:S01]  /*12a0*/  SHF.R.U64 R7, R8, R22, R9 ;  /* 0x0000001608077219 */ /* 0x004fe20000001209 */
[----:B-1----:R-:W-:Y:S01]  /*12b0*/  VIADD R8, R29, 0xffffffff ;  /* 0xffffffff1d087836 */ /* 0x002fe20000000000 */
[----:B------:R-:W-:Y:S01]  /*12c0*/  SHF.L.U32 R2, R26, R31, RZ ;  /* 0x0000001f1a027219 */ /* 0x000fe200000006ff */
[----:B------:R-:W-:Y:S01]  /*12d0*/  @P1 IMAD R21, R25, R20, R6 ;  /* 0x0000001419151224 */ /* 0x000fe200078e0206 */
[----:B------:R-:W-:Y:S01]  /*12e0*/  LOP3.LUT R15, R34, R15, RZ, 0xc0, !PT ;  /* 0x0000000f220f7212 */ /* 0x000fe200078ec0ff */
[----:B------:R-:W-:Y:S01]  /*12f0*/  IMAD.MOV R9, RZ, RZ, -R7 ;  /* 0x000000ffff097224 */ /* 0x000fe200078e0a07 */
[----:B------:R-:W-:-:S03]  /*1300*/  LOP3.LUT R8, R27, R8, RZ, 0xc0, !PT ;  /* 0x000000081b087212 */ /* 0x000fc600078ec0ff */
[----:B------:R-:W-:Y:S02]  /*1310*/  IMAD R6, R2, R7, R15 ;  /* 0x0000000702067224 */ /* 0x000fe400078e020f */
[----:B0-----:R-:W-:Y:S02]  /*1320*/  IMAD R2, R9, R24, R36 ;  /* 0x0000001809027224 */ /* 0x001fe400078e0224 */
[----:B---3--:R-:W-:Y:S02]  /*1330*/  IMAD R19, R6, R28, R21 ;  /* 0x0000001c06137224 */ /* 0x008fe400078e0215 */
[----:B------:R-:W-:Y:S02]  /*1340*/  IMAD R2, R2, R29, R8 ;  /* 0x0000001d02027224 */ /* 0x000fe400078e0208 */
[----:B------:R-:W-:-:S03]  /*1350*/  IMAD.MOV.U32 R6, RZ, RZ, 0x1 ;  /* 0x00000001ff067424 */ /* 0x000fc600078e00ff */
[----:B------:R-:W-:Y:S02]  /*1360*/  SEL R22, R2, R19, !P1 ;  /* 0x0000001302167207 */ /* 0x000fe40004800000 */
[----:B------:R-:W-:Y:S01]  /*1370*/  SEL R19, R19, R2, !P1 ;  /* 0x0000000213137207 */ /* 0x000fe20004800000 */
[----:B------:R-:W-:Y:S01]  /*1380*/  IMAD.MOV.U32 R2, RZ, RZ, R30 ;  /* 0x000000ffff027224 */ /* 0x000fe200078e001e */
[----:B------:R-:W-:-:S07]  /*1390*/  PRMT R8, R6, 0x7610, R8 ;  /* 0x0000761006087816 */ /* 0x000fce0000000008 */
.L_x_12:
[----:B------:R-:W-:Y:S05]  /*13a0*/  @!P2 BRA `(.L_x_15) ;  /* 0x00000000000ca947 */ /* 0x000fea0003800000 */
[----:B------:R-:W-:Y:S01]  /*13b0*/  UCGABAR_WAIT ;  /* 0x0000000000007dc7 */ /* 0x000fe20008000000 */
[----:B------:R-:W-:Y:S01]  /*13c0*/  CCTL.IVALL ;  /* 0x00000000ff00798f */ /* 0x000fe20002000000 */
[----:B------:R-:W-:Y:S05]  /*13d0*/  BRA `(.L_x_16) ;  /* 0x0000000000047947 */ /* 0x000fea0003800000 */
.L_x_15:
[----:B------:R-:W-:Y:S06]  /*13e0*/  BAR.SYNC.DEFER_BLOCKING 0x0 ;  /* 0x0000000000007b1d */ /* 0x000fec0000010000 */
.L_x_16:
[----:B------:R-:W-:Y:S05]  /*13f0*/  @!P4 BRA `(.L_x_17) ;  /* 0x00000094008cc947 */ /* 0x000fea0003800000 */
[----:B------:R-:W-:-:S13]  /*1400*/  ISETP.GT.U32.AND P0, PT, R35, 0x1, PT ;  /* 0x000000012300780c */ /* 0x000fda0003f04070 */
[----:B------:R-:W-:Y:S05]  /*1410*/  @P0 EXIT ;  /* 0x000000000000094d */ /* 0x000fea0003800000 */
.L_x_18:
[----:B------:R-:W-:-:S08]  /*1420*/  NOP ;  /* 0x0000000000007918 */ /* 0x000fd00000000000 */
[----:B------:R-:W1:Y:S02]  /*1430*/  USETMAXREG.TRY_ALLOC.CTAPOOL UP0, 0xe8 ;  /* 0x000000e8000079c8 */ /* 0x000e640008000600 */
[----:B-1----:R-:W-:-:S13]  /*1440*/  PLOP3.LUT P0, PT, PT, PT, UP0, 0x80, 0x0 ;  /* 0x000000000000781c */ /* 0x002fda0003f0f008 */
[----:B------:R-:W-:Y:S05]  /*1450*/  @!P0 BRA `(.L_x_18) ;  /* 0xfffffffc00f08947 */ /* 0x000fea000383ffff */
[----:B------:R-:W-:-:S13]  /*1460*/  LOP3.LUT P0, RZ, R8, 0xff, RZ, 0xc0, !PT ;  /* 0x000000ff08ff7812 */ /* 0x000fda000780c0ff */
[----:B------:R-:W-:Y:S05]  /*1470*/  @!P0 EXIT ;  /* 0x000000000000894d */ /* 0x000fea0003800000 */
[----:B------:R-:W1:Y:S01]  /*1480*/  S2UR UR4, SR_CgaCtaId ;  /* 0x00000000000479c3 */ /* 0x000e620000008800 */
[----:B------:R-:W-:Y:S01]  /*1490*/  VIADD R14, R14, 0xffffffff ;  /* 0xffffffff0e0e7836 */ /* 0x000fe20000000000 */
[CC--:B------:R-:W-:Y:S01]  /*14a0*/  LEA.HI R4, R0.reuse, R3.reuse, RZ, 0x2 ;  /* 0x0000000300047211 */ /* 0x0c0fe200078f10ff */
[----:B------:R-:W-:Y:S01]  /*14b0*/  UMOV UR41, 0x400 ;  /* 0x0000040000297882 */ /* 0x000fe20000000000 */
[----:B------:R-:W-:Y:S01]  /*14c0*/  LEA.HI R0, R0, R3, RZ, 0x5 ;  /* 0x0000000300007211 */ /* 0x000fe200078f28ff */
[----:B------:R-:W-:Y:S01]  /*14d0*/  UISETP.LT.AND UP0, UPT, UR40, 0x1, UPT ;  /* 0x000000012800788c */ /* 0x000fe2000bf01270 */
[----:B------:R-:W-:Y:S01]  /*14e0*/  R2UR UR42, R14 ;  /* 0x000000000e2a72ca */ /* 0x000fe200000e0000 */
[----:B------:R-:W-:Y:S01]  /*14f0*/  USHF.L.U32 UR44, UR40, 0x1, URZ ;  /* 0x00000001282c7899 */ /* 0x000fe2000800063f */
[--C-:B------:R-:W-:Y:S01]  /*1500*/  SHF.R.S32.HI R156, RZ, 0x2, R4.reuse ;  /* 0x00000002ff9c7819 */ /* 0x100fe20000011404 */
[----:B------:R-:W-:Y:S01]  /*1510*/  USEL UR43, UR40, 0x1, UP0 ;  /* 0x00000001282b7887 */ /* 0x000fe20008000000 */
[----:B------:R-:W-:-:S02]  /*1520*/  SHF.R.S32.HI R5, RZ, 0x1f, R4 ;  /* 0x0000001fff057819 */ /* 0x000fc40000011404 */
[----:B------:R-:W-:Y:S01]  /*1530*/  LOP3.LUT R158, R4, 0xfffffffc, RZ, 0xc0, !PT ;  /* 0xfffffffc049e7812 */ /* 0x000fe200078ec0ff */
[----:B------:R-:W-:Y:S01]  /*1540*/  UIADD3 UR43, -UR43, UR40, URZ ;  /* 0x000000282b2b7290 */ /* 0x000fe2000fffe13f */
[----:B------:R-:W-:Y:S02]  /*1550*/  LEA.HI R5, R5, R156, RZ, 0x3 ;  /* 0x0000009c05057211 */ /* 0x000fe400078f18ff */
[----:B------:R-:W-:Y:S01]  /*1560*/  ISETP.NE.AND P0, PT, R14, RZ, PT ;  /* 0x000000ff0e00720c */ /* 0x000fe20003f05270 */
[----:B------:R-:W-:Y:S01]  /*1570*/  IMAD.IADD R158, R3, 0x1, -R158 ;  /* 0x00000001039e7824 */ /* 0x000fe200078e0a9e */
[----:B------:R-:W-:Y:S01]  /*1580*/  LOP3.LUT R5, R5, 0xfffffff8, RZ, 0xc0, !PT ;  /* 0xfffffff805057812 */ /* 0x000fe200078ec0ff */
[----:B------:R-:W-:Y:S01]  /*1590*/  USHF.L.U32 UR42, UR42, 0x3, URZ ;  /* 0x000000032a2a7899 */ /* 0x000fe2000800063f */
[----:B------:R-:W-:Y:S02]  /*15a0*/  LOP3.LUT R174, R16, 0x1, RZ, 0xfc, !PT ;  /* 0x0000000110ae7812 */ /* 0x000fe400078efcff */
[----:B------:R-:W-:Y:S01]  /*15b0*/  SEL R175, RZ, 0x1, P0 ;  /* 0x00000001ffaf7807 */ /* 0x000fe20000000000 */
[----:B------:R-:W-:Y:S01]  /*15c0*/  IMAD.IADD R156, R156, 0x1, -R5 ;  /* 0x000000019c9c7824 */ /* 0x000fe200078e0a05 */
[----:B-1----:R-:W-:Y:S01]  /*15d0*/  ULEA UR41, UR4, UR41, 0x18 ;  /* 0x0000002904297291 */ /* 0x002fe2000f8ec03f */
[----:B------:R-:W-:Y:S01]  /*15e0*/  SHF.R.S32.HI R5, RZ, 0x5, R0 ;  /* 0x00000005ff057819 */ /* 0x000fe20000011400 */
[----:B------:R-:W-:Y:S01]  /*15f0*/  IMAD.U32 R160, RZ, RZ, UR42 ;  /* 0x0000002affa07e24 */ /* 0x000fe2000f8e00ff */
[----:B------:R-:W-:Y:S01]  /*1600*/  ULDC UR4, c[0x0][0x284] ;  /* 0x0000a10000047ab9 */ /* 0x000fe20000000800 */
[----:B------:R-:W-:Y:S01]  /*1610*/  UIADD3 UR45, UR41, 0x60, URZ ;  /* 0x00000060292d7890 */ /* 0x000fe2000fffe03f */
[--C-:B------:R-:W-:Y:S01]  /*1620*/  SHF.R.S32.HI R157, RZ, 0x1f, R156.reuse ;  /* 0x0000001fff9d7819 */ /* 0x100fe2000001149c */
[----:B------:R-:W-:Y:S01]  /*1630*/  IMAD R163, R5, -0x10, -R156 ;  /* 0xfffffff005a37824 */ /* 0x000fe200078e0a9c */
[----:B------:R-:W-:-:S02]  /*1640*/  LOP3.LUT R162, R160, 0x8, RZ, 0xc0, !PT ;  /* 0x00000008a0a27812 */ /* 0x000fc400078ec0ff */
[----:B------:R-:W-:Y:S01]  /*1650*/  LOP3.LUT R160, R160, 0x8, RZ, 0xc, !PT ;  /* 0x00000008a0a07812 */ /* 0x000fe200078e0cff */
[----:B------:R-:W-:Y:S01]  /*1660*/  IMAD.U32 R159, RZ, RZ, UR45 ;  /* 0x0000002dff9f7e24 */ /* 0x000fe2000f8e00ff */
[----:B------:R-:W-:Y:S01]  /*1670*/  LOP3.LUT R162, R162, 0x18, RZ, 0x3c, !PT ;  /* 0x00000018a2a27812 */ /* 0x000fe200078e3cff */
[----:B------:R-:W-:-:S04]  /*1680*/  IMAD.WIDE R156, R5, 0x10, R156 ;  /* 0x00000010059c7825 */ /* 0x000fc800078e029c */
[----:B------:R-:W-:Y:S02]  /*1690*/  VIADD R161, R159, UR42 ;  /* 0x0000002a9fa17c36 */ /* 0x000fe40008000000 */
[----:B------:R-:W-:-:S07]  /*16a0*/  VIADD R163, R163, UR4 ;  /* 0x00000004a3a37c36 */ /* 0x000fce0008000000 */
.L_x_294:
[----:B------:R-:W-:Y:S01]  /*16b0*/  SHF.L.U32 R0, R175, 0x1f, RZ ;  /* 0x0000001faf007819 */ /* 0x000fe200000006ff */
[----:B------:R-:W-:Y:S02]  /*16c0*/  ULDC UR4, c[0x0][0x28c] ;  /* 0x0000a30000047ab9 */ /* 0x000fe40000000800 */
[----:B------:R-:W-:Y:S01]  /*16d0*/  ISETP.LT.AND P1, PT, RZ, UR4, PT ;  /* 0x00000004ff007c0c */ /* 0x000fe2000bf21270 */
[----:B------:R-:W1:Y:S02]  /*16e0*/  SYNCS.PHASECHK.TRANS64.TRYWAIT P0, [R159+UR42], R0 ;  /* 0x000000009f0075a7 */ /* 0x000e64000800016a */
[----:B-1-34-:R-:W-:Y:S10]  /*16f0*/  @!P0 BRA `(.L_x_19) ;  /* 0x000000a400748947 */ /* 0x01aff40003800000 */
.L_x_317:
[----:B------:R-:W-:Y:S05]  /*1700*/  @P1 BRA `(.L_x_20) ;  /* 0x0000000000401947 */ /* 0x000fea0003800000 */
[----:B-1----:R-:W-:Y:S01]  /*1710*/  MOV R0, 0x0 ;  /* 0x0000000000007802 */ /* 0x002fe20000000f00 */
[----:B------:R-:W-:Y:S01]  /*1720*/  ULDC.64 UR4, c[0x4][0x68] ;  /* 0x01001a0000047ab9 */ /* 0x000fe20000000a00 */
[----:B------:R-:W-:Y:S01]  /*1730*/  ULDC.64 UR6, c[0x4][0x8] ;  /* 0x0100020000067ab9 */ /* 0x000fe20000000a00 */
[----:B------:R-:W-:Y:S01]  /*1740*/  IMAD.U32 R4, RZ, RZ, UR4 ;  /* 0x00000004ff047e24 */ /* 0x000fe2000f8e00ff */
[----:B------:R1:W2:Y:S01]  /*1750*/  LDC.64 R14, c[0x4][R0] ;  /* 0x01000000000e7b82 */ /* 0x0002a20000000a00 */
[----:B------:R-:W-:Y:S01]  /*1760*/  IMAD.U32 R5, RZ, RZ, UR5 ;  /* 0x00000005ff057e24 */ /* 0x000fe2000f8e00ff */
[----:B------:R-:W-:Y:S01]  /*1770*/  ULDC.64 UR4, c[0x4][0x70] ;  /* 0x01001c0000047ab9 */ /* 0x000fe20000000a00 */
[----:B------:R-:W-:Y:S02]  /*1780*/  IMAD.U32 R10, RZ, RZ, UR6 ;  /* 0x00000006ff0a7e24 */ /* 0x000fe4000f8e00ff */
[----:B------:R-:W-:Y:S02]  /*1790*/  IMAD.U32 R6, RZ, RZ, UR4 ;  /* 0x00000004ff067e24 */ /* 0x000fe4000f8e00ff */
[----:B------:R-:W-:-:S02]  /*17a0*/  IMAD.U32 R7, RZ, RZ, UR5 ;  /* 0x00000005ff077e24 */ /* 0x000fc4000f8e00ff */
[----:B------:R-:W-:Y:S02]  /*17b0*/  IMAD.U32 R11, RZ, RZ, UR7 ;  /* 0x00000007ff0b7e24 */ /* 0x000fe4000f8e00ff */
[----:B------:R-:W-:Y:S02]  /*17c0*/  IMAD.MOV.U32 R8, RZ, RZ, 0x1e1 ;  /* 0x000001e1ff087424 */ /* 0x000fe400078e00ff */
[----:B0-----:R-:W-:Y:S02]  /*17d0*/  IMAD.MOV.U32 R12, RZ, RZ, 0x1 ;  /* 0x00000001ff0c7424 */ /* 0x001fe400078e00ff */
[----:B-1----:R-:W-:-:S07]  /*17e0*/  IMAD.MOV.U32 R13, RZ, RZ, RZ ;  /* 0x000000ffff0d7224 */ /* 0x002fce00078e00ff */
[----:B------:R-:W-:-:S07]  /*17f0*/  LEPC R20, `(.L_x_20) ;  /* 0x000000001014794e */ /* 0x000fce0000000000 */
[----:B--2--5:R-:W-:Y:S05]  /*1800*/  CALL.ABS.NOINC R14 ;  /* 0x000000000e007343 */ /* 0x024fea0003c00000 */
.L_x_20:
[----:B------:R-:W-:-:S13]  /*1810*/  ISETP.NE.AND P0, PT, R174, 0x3, PT ;  /* 0x00000003ae00780c */ /* 0x000fda0003f05270 */
[----:B------:R-:W-:Y:S05]  /*1820*/  @!P0 BRA `(.L_x_21) ;  /* 0x0000000000048947 */ /* 0x000fea0003800000 */
[----:B------:R-:W-:Y:S01]  /*1830*/  BPT.TRAP 0x1 ;  /* 0x000000040000795c */ /* 0x000fe20000300000 */
.L_x_21:
[----:B------:R-:W-:Y:S02]  /*1840*/  IMAD.U32 R3, RZ, RZ, UR38 ;  /* 0x00000026ff037e24 */ /* 0x000fe4000f8e00ff */
[----:B-1----:R-:W-:-:S03]  /*1850*/  IMAD.U32 R0, RZ, RZ, UR39 ;  /* 0x00000027ff007e24 */ /* 0x002fc6000f8e00ff */
[----:B------:R-:W-:Y:S02]  /*1860*/  LEA R3, R3, UR41, 0x3 ;  /* 0x0000002903037c11 */ /* 0x000fe4000f8e18ff */
[----:B------:R-:W-:-:S04]  /*1870*/  SHF.L.U32 R0, R0, 0x1f, RZ ;  /* 0x0000001f00007819 */ /* 0x000fc800000006ff */
[----:B------:R1:W2:Y:S01]  /*1880*/  SYNCS.PHASECHK.TRANS64.TRYWAIT P1, [R3+URZ], R0 ;  /* 0x00000000030075a7 */ /* 0x0002a2000802017f */
[----:B------:R-:W-:Y:S05]  /*1890*/  @!P0 BRA `(.L_x_22) ;  /* 0x0000000000048947 */ /* 0x000fea0003800000 */
[----:B------:R-:W-:Y:S01]  /*18a0*/  BPT.TRAP 0x1 ;  /* 0x000000040000795c */ /* 0x000fe20000300000 */
.L_x_22:
[----:B------:R-:W-:-:S05]  /*18b0*/  IMAD.U32 R4, RZ, RZ, UR43 ;  /* 0x0000002bff047e24 */ /* 0x000fca000f8e00ff */
[----:B------:R-:W-:Y:S01]  /*18c0*/  ISETP.GE.AND P2, PT, R4, 0x1, PT ;  /* 0x000000010400780c */ /* 0x000fe20003f46270 */
[----:B--2---:R-:W-:-:S12]  /*18d0*/  @P1 BRA `(.L_x_23) ;  /* 0x0000000000081947 */ /* 0x004fd80003800000 */
[----:B------:R-:W2:Y:S02]  /*18e0*/  SYNCS.PHASECHK.TRANS64.TRYWAIT P1, [R3+URZ], R0 ;  /* 0x00000000030075a7 */ /* 0x000ea4000802017f */
[----:B--2---:R-:W-:Y:S05]  /*18f0*/  @!P1 BRA `(.L_x_24) ;  /* 0x000000a400089947 */ /* 0x004fea0003800000 */
.L_x_23:
[----:B------:R-:W-:Y:S05]  /*1900*/  WARPSYNC.ALL ;  /* 0x0000000000007948 */ /* 0x000fea0003800000 */
[----:B------:R-:W-:Y:S01]  /*1910*/  UIADD3 UR4, UR41, 0x180, URZ ;  /* 0x0000018029047890 */ /* 0x000fe2000fffe03f */
[----:B------:R-:W-:Y:S01]  /*1920*/  WARPGROUP.ARRIVE ;  /* 0x00000000000079c5 */ /* 0x000fe20000000000 */
[----:B------:R-:W-:Y:S02]  /*1930*/  UIADD3 UR5, UR41, 0x14180, URZ ;  /* 0x0001418029057890 */ /* 0x000fe4000fffe03f */
[----:B------:R-:W-:Y:S02]  /*1940*/  USHF.R.U32.HI UR4, URZ, 0x4, UR4 ;  /* 0x000000043f047899 */ /* 0x000fe40008011604 */
[----:B------:R-:W-:-:S02]  /*1950*/  USHF.R.U32.HI UR5, URZ, 0x4, UR5 ;  /* 0x000000043f057899 */ /* 0x000fc40008011605 */
[----:B------:R-:W-:Y:S02]  /*1960*/  ULOP3.LUT UR4, UR4, 0x3fff, URZ, 0xc0, !UPT ;  /* 0x00003fff04047892 */ /* 0x000fe4000f8ec03f */
[----:B------:R-:W-:Y:S02]  /*1970*/  ULOP3.LUT UR5, UR5, 0x3fff, URZ, 0xc0, !UPT ;  /* 0x00003fff05057892 */ /* 0x000fe4000f8ec03f */
[----:B------:R-:W-:Y:S02]  /*1980*/  ULOP3.LUT UR4, UR4, 0x10000, URZ, 0xfc, !UPT ;  /* 0x0001000004047892 */ /* 0x000fe4000f8efc3f */
[----:B------:R-:W-:Y:S02]  /*1990*/  ULOP3.LUT UR5, UR5, 0x10000, URZ, 0xfc, !UPT ;  /* 0x0001000005057892 */ /* 0x000fe4000f8efc3f */
[----:B------:R-:W-:Y:S02]  /*19a0*/  ULEA UR6, UR38, UR4, 0xa ;  /* 0x0000000426067291 */ /* 0x000fe4000f8e503f */
[----:B------:R-:W-:Y:S01]  /*19b0*/  ULEA UR7, UR38, UR5, 0xc ;  /* 0x0000000526077291 */ /* 0x000fe2000f8e603f */
[----:B------:R-:W-:Y:S01]  /*19c0*/  UMOV UR9, 0x40000040 ;  /* 0x4000004000097882 */ /* 0x000fe20000000000 */
[----:B------:R-:W-:-:S03]  /*19d0*/  UMOV UR11, 0x40000040 ;  /* 0x40000040000b7882 */ /* 0x000fc60000000000 */
[----:B------:R-:W-:Y:S02]  /*19e0*/  UMOV UR8, UR6 ;  /* 0x0000000600087c82 */ /* 0x000fe40008000000 */
[----:B------:R-:W-:Y:S02]  /*19f0*/  UMOV UR10, UR7 ;  /* 0x00000007000a7c82 */ /* 0x000fe40008000000 */
[----:B------:R-:W-:Y:S01]  /*1a00*/  HGMMA.64x256x16.F32.BF16 R24, gdesc[UR8], RZ, !UPT, gsb0 ;  /* 0x03e00000081879f0 */ /* 0x000fe2000c0018ff */
[----:B------:R-:W-:Y:S02]  /*1a10*/  UIADD3 UR8, UR6, 0x2, URZ ;  /* 0x0000000206087890 */ /* 0x000fe4000fffe03f */
[----:B------:R-:W-:Y:S01]  /*1a20*/  UIADD3 UR10, UR7, 0x2, URZ ;  /* 0x00000002070a7890 */ /* 0x000fe2000fffe03f */
[----:B------:R-:W-:Y:S01]  /*1a30*/  UMOV UR9, 0x40000040 ;  /* 0x4000004000097882 */ /* 0x000fe20000000000 */
[----:B------:R-:W-:Y:S01]  /*1a40*/  UMOV UR11, 0x40000040 ;  /* 0x40000040000b7882 */ /* 0x000fe20000000000 */
[----:B------:R-:W-:-:S02]  /*1a50*/  WARPGROUP.DEPBAR.LE gsb0, 0x0 ;  /* 0x00008000000079c5 */ /* 0x000fc40000010000 */
[----:B------:R-:W-:-:S15]  /*1a60*/  WARPGROUP.ARRIVE ;  /* 0x00000000000079c5 */ /* 0x000fde0000000000 */
[----:B------:R-:W-:-:S05]  /*1a70*/  NOP ;  /* 0x0000000000007918 */ /* 0x000fca0000000000 */
[----:B------:R-:W-:Y:S01]  /*1a80*/  HGMMA.64x256x16.F32.BF16 R24, gdesc[UR8], R24, gsb0 ;  /* 0x03e00000081879f0 */ /* 0x000fe20008001818 */
[----:B------:R-:W-:Y:S02]  /*1a90*/  UIADD3 UR8, UR6, 0x4, URZ ;  /* 0x0000000406087890 */ /* 0x000fe4000fffe03f */
[----:B------:R-:W-:Y:S01]  /*1aa0*/  UIADD3 UR10, UR7, 0x4, URZ ;  /* 0x00000004070a7890 */ /* 0x000fe2000fffe03f */
[----:B------:R-:W-:Y:S01]  /*1ab0*/  UMOV UR9, 0x40000040 ;  /* 0x4000004000097882 */ /* 0x000fe20000000000 */
[----:B------:R-:W-:Y:S01]  /*1ac0*/  UMOV UR11, 0x40000040 ;  /* 0x40000040000b7882 */ /* 0x000fe20000000000 */
[----:B------:R-:W-:Y:S02]  /*1ad0*/  WARPGROUP.DEPBAR.LE gsb0, 0x0 ;  /* 0x00008000000079c5 */ /* 0x000fe40000010000 */
        /* <DEDUP_REMOVED lines=42> */
[----:B------:R-:W-:Y:S03]  /*1d80*/  HGMMA.64x256x16.F32.BF16 R24, gdesc[UR8], R24, gsb0 ;  /* 0x03e00000081879f0 */ /* 0x000fe60008001818 */
[----:B------:R-:W-:Y:S02]  /*1d90*/  WARPGROUP.DEPBAR.LE gsb0, 0x0 ;  /* 0x00008000000079c5 */ /* 0x000fe40000010000 */
[----:B------:R-:W-:Y:S05]  /*1da0*/  @!P2 BRA `(.L_x_25) ;  /* 0x0000000400a0a947 */ /* 0x000fea0003800000 */
[----:B------:R-:W-:Y:S01]  /*1db0*/  UIADD3 UR6, UR38, 0x1, URZ ;  /* 0x0000000126067890 */ /* 0x000fe2000fffe03f */
[----:B-12---:R-:W-:Y:S02]  /*1dc0*/  IMAD.U32 R0, RZ, RZ, UR43 ;  /* 0x0000002bff007e24 */ /* 0x006fe4000f8e00ff */
[----:B------:R-:W-:Y:S01]  /*1dd0*/  IMAD.U32 R3, RZ, RZ, UR38 ;  /* 0x00000026ff037e24 */ /* 0x000fe2000f8e00ff */
[----:B------:R-:W-:-:S04]  /*1de0*/  UISETP.NE.AND UP0, UPT, UR6, 0x5, UPT ;  /* 0x000000050600788c */ /* 0x000fc8000bf05270 */
[----:B------:R-:W-:Y:S02]  /*1df0*/  USEL UR7, URZ, 0x1, UP0 ;  /* 0x000000013f077887 */ /* 0x000fe40008000000 */
[----:B------:R-:W-:Y:S02]  /*1e00*/  USEL UR6, UR6, URZ, UP0 ;  /* 0x0000003f06067287 */ /* 0x000fe40008000000 */
[----:B------:R-:W-:-:S06]  /*1e10*/  ULOP3.LUT UR7, UR39, UR7, URZ, 0x3c, !UPT ;  /* 0x0000000727077292 */ /* 0x000fcc000f8e3c3f */
[----:B------:R-:W-:-:S07]  /*1e20*/  IMAD.U32 R6, RZ, RZ, UR7 ;  /* 0x00000007ff067e24 */ /* 0x000fce000f8e00ff */
.L_x_32:
[----:B------:R-:W-:Y:S05]  /*1e30*/  @!P0 BRA `(.L_x_26) ;  /* 0x0000000000048947 */ /* 0x000fea0003800000 */
[----:B------:R-:W-:Y:S01]  /*1e40*/  BPT.TRAP 0x1 ;  /* 0x000000040000795c */ /* 0x000fe20000300000 */
.L_x_26:
[----:B------:R-:W-:Y:S01]  /*1e50*/  ULEA UR7, UR6, UR41, 0x3 ;  /* 0x0000002906077291 */ /* 0x000fe2000f8e183f */
[----:B------:R-:W-:-:S08]  /*1e60*/  SHF.L.U32 R4, R6, 0x1f, RZ ;  /* 0x0000001f06047819 */ /* 0x000fd000000006ff */
[----:B------:R1:W2:Y:S01]  /*1e70*/  SYNCS.PHASECHK.TRANS64.TRYWAIT P1, [UR7], R4 ;  /* 0x00000004ff0075a7 */ /* 0x0002a20008020147 */
[----:B------:R-:W-:Y:S05]  /*1e80*/  @!P0 BRA `(.L_x_27) ;  /* 0x0000000000048947 */ /* 0x000fea0003800000 */
[----:B------:R-:W-:Y:S01]  /*1e90*/  BPT.TRAP 0x1 ;  /* 0x000000040000795c */ /* 0x000fe20000300000 */
.L_x_27:
[----:B--2---:R-:W-:Y:S05]  /*1ea0*/  @P1 BRA `(.L_x_28) ;  /* 0x0000000000081947 */ /* 0x004fea0003800000 */
[----:B------:R-:W2:Y:S02]  /*1eb0*/  SYNCS.PHASECHK.TRANS64.TRYWAIT P1, [UR7], R4 ;  /* 0x00000004ff0075a7 */ /* 0x000ea40008020147 */
[----:B--2---:R-:W-:Y:S05]  /*1ec0*/  @!P1 BRA `(.L_x_29) ;  /* 0x0000009c00a89947 */ /* 0x004fea0003800000 */
.L_x_28:
[----:B------:R-:W-:Y:S01]  /*1ed0*/  ULEA UR7, UR6, UR4, 0xa ;  /* 0x0000000406077291 */ /* 0x000fe2000f8e503f */
[----:B------:R-:W-:Y:S01]  /*1ee0*/  WARPGROUP.ARRIVE ;  /* 0x00000000000079c5 */ /* 0x000fe20000000000 */
[----:B------:R-:W-:Y:S01]  /*1ef0*/  ULEA UR12, UR6, UR5, 0xc ;  /* 0x00000005060c7291 */ /* 0x000fe2000f8e603f */
[----:B------:R-:W-:Y:S01]  /*1f00*/  UMOV UR9, 0x40000040 ;  /* 0x4000004000097882 */ /* 0x000fe20000000000 */
[----:B------:R-:W-:-:S03]  /*1f10*/  UMOV UR11, 0x40000040 ;  /* 0x40000040000b7882 */ /* 0x000fc60000000000 */
[----:B------:R-:W-:Y:S02]  /*1f20*/  UMOV UR8, UR7 ;  /* 0x0000000700087c82 */ /* 0x000fe40008000000 */
[----:B------:R-:W-:Y:S02]  /*1f30*/  UMOV UR10, UR12 ;  /* 0x0000000c000a7c82 */ /* 0x000fe40008000000 */
[----:B------:R-:W-:Y:S01]  /*1f40*/  HGMMA.64x256x16.F32.BF16 R24, gdesc[UR8], R24, gsb0 ;  /* 0x03e00000081879f0 */ /* 0x000fe20008001818 */
        /* <DEDUP_REMOVED lines=58> */
[----:B------:R-:W-:Y:S01]  /*22f0*/  BPT.TRAP 0x1 ;  /* 0x000000040000795c */ /* 0x000fe20000300000 */
.L_x_30:
[----:B------:R-:W-:-:S13]  /*2300*/  ISETP.NE.AND P1, PT, R153, RZ, PT ;  /* 0x000000ff9900720c */ /* 0x000fda0003f25270 */
[----:B-12---:R-:W-:-:S05]  /*2310*/  @P1 LEA R4, R3, UR41, 0x3 ;  /* 0x0000002903041c11 */ /* 0x006fca000f8e18ff */
[----:B------:R-:W-:-:S05]  /*2320*/  @P1 VIADD R5, R4, 0x28 ;  /* 0x0000002804051836 */ /* 0x000fca0000000000 */
[----:B------:R-:W-:-:S04]  /*2330*/  @P1 PRMT R5, R152, 0x654, R5 ;  /* 0x0000065498051816 */ /* 0x000fc80000000005 */
[----:B------:R1:W-:Y:S01]  /*2340*/  @P1 SYNCS.ARRIVE.TRANS64.RED.A1T0 RZ, [R5+URZ], RZ ;  /* 0x000000ff05ff19a7 */ /* 0x0003e2000810043f */
[----:B------:R-:W-:-:S13]  /*2350*/  ISETP.GT.U32.AND P1, PT, R16, 0x1, PT ;  /* 0x000000011000780c */ /* 0x000fda0003f24070 */
[----:B-1----:R-:W-:Y:S05]  /*2360*/  @P1 BRA `(.L_x_31) ;  /* 0x0000000000041947 */ /* 0x002fea0003800000 */
[----:B------:R-:W-:Y:S01]  /*2370*/  BPT.TRAP 0x1 ;  /* 0x000000040000795c */ /* 0x000fe20000300000 */
.L_x_31:
[----:B------:R-:W-:Y:S01]  /*2380*/  UIADD3 UR6, UR6, 0x1, URZ ;  /* 0x0000000106067890 */ /* 0x000fe2000fffe03f */
[C---:B------:R-:W-:Y:S01]  /*2390*/  ISETP.GT.AND P2, PT, R0.reuse, 0x1, PT ;  /* 0x000000010000780c */ /* 0x040fe20003f44270 */
[----:B------:R-:W-:Y:S02]  /*23a0*/  VIADD R3, R3, 0x1 ;  /* 0x0000000103037836 */ /* 0x000fe40000000000 */
[----:B------:R-:W-:Y:S01]  /*23b0*/  UISETP.NE.AND UP0, UPT, UR6, 0x5, UPT ;  /* 0x000000050600788c */ /* 0x000fe2000bf05270 */
[----:B------:R-:W-:Y:S02]  /*23c0*/  VIADD R0, R0, 0xffffffff ;  /* 0xffffffff00007836 */ /* 0x000fe40000000000 */
[C---:B------:R-:W-:Y:S01]  /*23d0*/  ISETP.NE.AND P1, PT, R3.reuse, 0x5, PT ;  /* 0x000000050300780c */ /* 0x040fe20003f25270 */
[----:B------:R-:W-:Y:S02]  /*23e0*/  USEL UR7, URZ, 0x1, UP0 ;  /* 0x000000013f077887 */ /* 0x000fe40008000000 */
[----:B------:R-:W-:Y:S01]  /*23f0*/  USEL UR6, UR6, URZ, UP0 ;  /* 0x0000003f06067287 */ /* 0x000fe20008000000 */
[----:B------:R-:W-:-:S03]  /*2400*/  SEL R3, R3, RZ, P1 ;  /* 0x000000ff03037207 */ /* 0x000fc60000800000 */
[----:B------:R-:W-:Y:S01]  /*2410*/  LOP3.LUT R6, R6, UR7, RZ, 0x3c, !PT ;  /* 0x0000000706067c12 */ /* 0x000fe2000f8e3cff */
[----:B------:R-:W-:Y:S07]  /*2420*/  @P2 BRA `(.L_x_32) ;  /* 0xfffffff800802947 */ /* 0x000fee000383ffff */
.L_x_25:
[----:B-12---:R-:W1:Y:S01]  /*2430*/  LDC R0, c[0x0][0x28c] ;  /* 0x0000a300ff007b82 */ /* 0x006e620000000800 */
[----:B------:R2:W-:Y:S01]  /*2440*/  SYNCS.ARRIVE.TRANS64.A1T0 RZ, [R160+UR45], RZ ;  /* 0x000000ffa0ff79a7 */ /* 0x0005e2000810002d */
[----:B-1----:R-:W-:-:S13]  /*2450*/  ISETP.GE.AND P1, PT, R0, 0x1, PT ;  /* 0x000000010000780c */ /* 0x002fda0003f26270 */
[----:B--2---:R-:W-:Y:S05]  /*2460*/  @!P1 BRA `(.L_x_33) ;  /* 0x0000000000449947 */ /* 0x004fea0003800000 */
[----:B------:R-:W-:Y:S05]  /*2470*/  @!P0 BRA `(.L_x_34) ;  /* 0x0000000000048947 */ /* 0x000fea0003800000 */
[----:B------:R-:W-:Y:S01]  /*2480*/  BPT.TRAP 0x1 ;  /* 0x000000040000795c */ /* 0x000fe20000300000 */
.L_x_34:
[----:B------:R-:W-:-:S13]  /*2490*/  ISETP.NE.AND P0, PT, R153, RZ, PT ;  /* 0x000000ff9900720c */ /* 0x000fda0003f05270 */
[----:B------:R-:W-:-:S05]  /*24a0*/  VOTEU.ANY UP0, P0 ;  /* 0x00000000003f7886 */ /* 0x000fca0000000100 */
[----:B------:R-:W-:-:S06]  /*24b0*/  @UP0 UIADD3 UR4, UR43, UR38, URZ ;  /* 0x000000262b040290 */ /* 0x000fcc000fffe03f */
[----:B------:R-:W-:Y:S02]  /*24c0*/  IMAD.U32 R4, RZ, RZ, UR4 ;  /* 0x00000004ff047e24 */ /* 0x000fe4000f8e00ff */
[----:B------:R-:W-:Y:S02]  /*24d0*/  IMAD.U32 R3, RZ, RZ, UR4 ;  /* 0x00000004ff037e24 */ /* 0x000fe4000f8e00ff */
[----:B------:R-:W-:-:S05]  /*24e0*/  @P0 IMAD.WIDE.U32 R4, R4, -0x33333333, RZ ;  /* 0xcccccccd04040825 */ /* 0x000fca00078e00ff */
[----:B------:R-:W-:-:S05]  /*24f0*/  @P0 SHF.R.U32.HI R0, RZ, 0x2, R5 ;  /* 0x00000002ff000819 */ /* 0x000fca0000011605 */
[----:B------:R-:W-:-:S05]  /*2500*/  @P0 IMAD R0, R0, -0x5, R3 ;  /* 0xfffffffb00000824 */ /* 0x000fca00078e0203 */
[----:B------:R-:W-:-:S05]  /*2510*/  @P0 LEA R0, R0, UR41, 0x3 ;  /* 0x0000002900000c11 */ /* 0x000fca000f8e18ff */
[----:B------:R-:W-:-:S05]  /*2520*/  @P0 VIADD R3, R0, 0x28 ;  /* 0x0000002800030836 */ /* 0x000fca0000000000 */
[----:B------:R-:W-:-:S04]  /*2530*/  @P0 PRMT R3, R152, 0x654, R3 ;  /* 0x0000065498030816 */ /* 0x000fc80000000003 */
[----:B------:R1:W-:Y:S01]  /*2540*/  @P0 SYNCS.ARRIVE.TRANS64.RED.A1T0 RZ, [R3+URZ], RZ ;  /* 0x000000ff03ff09a7 */ /* 0x0003e2000810043f */
[----:B------:R-:W-:-:S13]  /*2550*/  ISETP.GT.U32.AND P0, PT, R16, 0x1, PT ;  /* 0x000000011000780c */ /* 0x000fda0003f04070 */
[----:B-1----:R-:W-:Y:S05]  /*2560*/  @P0 BRA `(.L_x_33) ;  /* 0x0000000000040947 */ /* 0x002fea0003800000 */
[----:B------:R-:W-:Y:S01]  /*2570*/  BPT.TRAP 0x1 ;  /* 0x000000040000795c */ /* 0x000fe20000300000 */
.L_x_33:
[----:B------:R-:W-:Y:S01]  /*2580*/  SHF.L.U32 R0, R175, 0x1f, RZ ;  /* 0x0000001faf007819 */ /* 0x000fe200000006ff */
[----:B------:R-:W-:Y:S01]  /*2590*/  UIADD3 UR38, UR44, UR38, URZ ;  /* 0x000000262c267290 */ /* 0x000fe2000fffe03f */
[----:B------:R-:W1:Y:S01]  /*25a0*/  LDC R15, c[0x0][0x288] ;  /* 0x0000a200ff0f7b82 */ /* 0x000e620000000800 */
[----:B------:R-:W-:Y:S01]  /*25b0*/  UISETP.GE.U32.AND UP1, UPT, UR44, 0x5, UPT ;  /* 0x000000052c00788c */ /* 0x000fe2000bf26070 */
[----:B------:R-:W-:Y:S01]  /*25c0*/  IMAD.SHL.U32 R8, R158, 0x2, RZ ;  /* 0x000000029e087824 */ /* 0x000fe200078e00ff */
[----:B------:R-:W-:Y:S02]  /*25d0*/  UISETP.GT.U32.AND UP0, UPT, UR38, 0x4, UPT ;  /* 0x000000042600788c */ /* 0x000fe4000bf04070 */
[----:B------:R-:W-:Y:S02]  /*25e0*/  UIMAD.WIDE.U32 UR4, UR38, -0x33333333, URZ ;  /* 0xcccccccd260478a5 */ /* 0x000fe4000f8e003f */
[----:B------:R-:W-:Y:S01]  /*25f0*/  UISETP.LT.U32.AND UP0, UPT, UR44, 0x5, UP0 ;  /* 0x000000052c00788c */ /* 0x000fe20008701070 */
[----:B------:R-:W2:Y:S01]  /*2600*/  SYNCS.PHASECHK.TRANS64.TRYWAIT P0, [R159+UR42+0x10], R0 ;  /* 0x000010009f0075a7 */ /* 0x000ea2000800016a */
[----:B------:R-:W-:Y:S01]  /*2610*/  USHF.R.U32.HI UR4, URZ, 0x2, UR5 ;  /* 0x000000023f047899 */ /* 0x000fe20008011605 */
[----:B------:R-:W-:Y:S01]  /*2620*/  SHF.R.S32.HI R9, RZ, 0x1f, R8 ;  /* 0x0000001fff097819 */ /* 0x000fe20000011408 */
[----:B------:R-:W-:-:S02]  /*2630*/  USEL UR6, URZ, 0x1, !UP0 ;  /* 0x000000013f067887 */ /* 0x000fc4000c000000 */
[----:B------:R-:W-:Y:S02]  /*2640*/  UIMAD UR38, UR4, -0x5, UR38 ;  /* 0xfffffffb042678a4 */ /* 0x000fe4000f8e0226 */
[----:B------:R-:W-:-:S04]  /*2650*/  ULOP3.LUT UR39, UR39, UR6, URZ, 0x3c, !UPT ;  /* 0x0000000627277292 */ /* 0x000fc8000f8e3c3f */
[----:B------:R-:W-:Y:S01]  /*2660*/  @UP1 ULOP3.LUT UR39, UR39, 0x1, UR4, 0x78, !UPT ;  /* 0x0000000127271892 */ /* 0x000fe2000f8e7804 */
[----:B-12---:R-:W-:Y:S11]  /*2670*/  @!P0 BRA `(.L_x_35) ;  /* 0x0000009400d48947 */ /* 0x006ff60003800000 */
.L_x_318:
[----:B------:R-:W-:Y:S01]  /*2680*/  IMAD.SHL.U32 R14, R19, 0x40, RZ ;  /* 0x00000040130e7824 */ /* 0x000fe200078e00ff */
[----:B------:R-:W-:Y:S01]  /*2690*/  ULDC UR6, c[0x0][0x284] ;  /* 0x0000a10000067ab9 */ /* 0x000fe20000000800 */
[----:B0-----:R-:W-:Y:S01]  /*26a0*/  IMAD.SHL.U32 R12, R22, 0x100, RZ ;  /* 0x00000100160c7824 */ /* 0x001fe200078e00ff */
[----:B------:R-:W-:Y:S01]  /*26b0*/  SHF.R.S32.HI R165, RZ, 0x1f, R2 ;  /* 0x0000001fffa57819 */ /* 0x000fe20000011402 */
[----:B------:R-:W-:Y:S01]  /*26c0*/  ULDC.64 UR4, c[0x0][0x5d0] ;  /* 0x0001740000047ab9 */ /* 0x000fe20000000a00 */
[----:B------:R-:W-:Y:S01]  /*26d0*/  ISETP.GE.AND P0, PT, R14, UR6, PT ;  /* 0x000000060e007c0c */ /* 0x000fe2000bf06270 */
[----:B------:R-:W-:Y:S01]  /*26e0*/  IMAD.WIDE.U32 R4, R2, UR4, R8 ;  /* 0x0000000402047c25 */ /* 0x000fe2000f8e0008 */
[----:B------:R-:W-:Y:S02]  /*26f0*/  SHF.R.S32.HI R13, RZ, 0x1f, R12 ;  /* 0x0000001fff0d7819 */ /* 0x000fe4000001140c */
[C---:B------:R-:W-:Y:S01]  /*2700*/  ISETP.GE.OR P0, PT, R12.reuse, R15, P0 ;  /* 0x0000000f0c00720c */ /* 0x040fe20000706670 */
[----:B------:R-:W-:Y:S01]  /*2710*/  IMAD R3, R165, UR4, RZ ;  /* 0x00000004a5037c24 */ /* 0x000fe2000f8e02ff */
[----:B------:R-:W-:-:S03]  /*2720*/  IADD3 R6, P1, R12, R4, RZ ;  /* 0x000000040c067210 */ /* 0x000fc60007f3e0ff */
[----:B------:R-:W-:-:S05]  /*2730*/  IMAD R3, R2, UR5, R3 ;  /* 0x0000000502037c24 */ /* 0x000fca000f8e0203 */
[----:B------:R-:W-:-:S03]  /*2740*/  IADD3.X R7, R13, R5, R3, P1, !PT ;  /* 0x000000050d077210 */ /* 0x000fc60000ffe403 */
[----:B------:R-:W-:Y:S05]  /*2750*/  @P0 BRA `(.L_x_36) ;  /* 0x0000007c00040947 */ /* 0x000fea0003800000 */
[----:B------:R-:W0:Y:S01]  /*2760*/  LDC.64 R10, c[0x0][0x5c8] ;  /* 0x00017200ff0a7b82 */ /* 0x000e220000000a00 */
[----:B-----5:R-:W-:Y:S01]  /*2770*/  FSETP.NEU.AND P0, PT, R155, RZ, PT ;  /* 0x000000ff9b00720b */ /* 0x020fe20003f0d000 */
[----:B------:R-:W-:Y:S01]  /*2780*/  IMAD R3, R158, -0x2, R15 ;  /* 0xfffffffe9e037824 */ /* 0x000fe200078e020f */
[----:B------:R-:W-:Y:S01]  /*2790*/  BSSY B0, `(.L_x_36) ;  /* 0x00007bd000007945 */ /* 0x000fe20003800000 */
[----:B------:R-:W-:-:S04]  /*27a0*/  IMAD.WIDE R166, R19, 0x40, R156 ;  /* 0x0000004013a67825 */ /* 0x000fc800078e029c */
[----:B-1----:R-:W-:Y:S02]  /*27b0*/  IMAD.IADD R0, R3, 0x1, -R12 ;  /* 0x0000000103007824 */ /* 0x002fe400078e0a0c */
[----:B------:R-:W-:-:S03]  /*27c0*/  IMAD.IADD R3, R163, 0x1, -R14 ;  /* 0x00000001a3037824 */ /* 0x000fc600078e0a0e */
[----:B------:R-:W-:-:S04]  /*27d0*/  ISETP.GT.AND P2, PT, R0, RZ, PT ;  /* 0x000000ff0000720c */ /* 0x000fc80003f44270 */
[----:B------:R-:W-:Y:S01]  /*27e0*/  ISETP.GT.AND P1, PT, R3, RZ, P2 ;  /* 0x000000ff0300720c */ /* 0x000fe20001724270 */
[-C--:B0-----:R-:W-:Y:S02]  /*27f0*/  IMAD R4, R167, R10.reuse, RZ ;  /* 0x0000000aa7047224 */ /* 0x081fe400078e02ff */
[----:B------:R-:W-:-:S04]  /*2800*/  IMAD.WIDE.U32 R6, R166, R10, R6 ;  /* 0x0000000aa6067225 */ /* 0x000fc800078e0006 */
[----:B------:R-:W-:-:S04]  /*2810*/  IMAD R5, R166, R11, R4 ;  /* 0x0000000ba6057224 */ /* 0x000fc800078e0204 */
[----:B------:R-:W-:Y:S01]  /*2820*/  IMAD.IADD R179, R7, 0x1, R5 ;  /* 0x0000000107b37824 */ /* 0x000fe200078e0205 */
[----:B------:R-:W-:Y:S06]  /*2830*/  @!P0 BRA `(.L_x_37) ;  /* 0x0000005400988947 */ /* 0x000fec0003800000 */
[----:B------:R-:W0:Y:S01]  /*2840*/  LDC.64 R20, c[0x0][0x5b8] ;  /* 0x00016e00ff147b82 */ /* 0x000e220000000a00 */
[----:B------:R-:W-:-:S07]  /*2850*/  ULDC.64 UR4, c[0x0][0x5c0] ;  /* 0x0001700000047ab9 */ /* 0x000fce0000000a00 */
[----:B------:R-:W1:Y:S08]  /*2860*/  LDC.64 R168, c[0x0][0x5b0] ;  /* 0x00016c00ffa87b82 */ /* 0x000e700000000a00 */
[----:B------:R-:W2:Y:S01]  /*2870*/  LDC.64 R14, c[0x0][0x5a8] ;  /* 0x00016a00ff0e7b82 */ /* 0x000ea20000000a00 */
[-C--:B0-----:R-:W-:Y:S02]  /*2880*/  IMAD R7, R165, R20.reuse, RZ ;  /* 0x00000014a5077224 */ /* 0x081fe400078e02ff */
[----:B------:R-:W-:-:S04]  /*2890*/  IMAD.WIDE.U32 R4, R2, R20, R8 ;  /* 0x0000001402047225 */ /* 0x000fc800078e0008 */
[----:B------:R-:W-:Y:S01]  /*28a0*/  IMAD R177, R2, R21, R7 ;  /* 0x0000001502b17224 */ /* 0x000fe200078e0207 */
[----:B------:R-:W-:Y:S01]  /*28b0*/  IADD3 R164, P0, R12, R4, RZ ;  /* 0x000000040ca47210 */ /* 0x000fe20007f1e0ff */
[----:B-1----:R-:W-:-:S03]  /*28c0*/  IMAD R4, R167, R168, RZ ;  /* 0x000000a8a7047224 */ /* 0x002fc600078e02ff */
[----:B------:R-:W-:Y:S01]  /*28d0*/  IADD3.X R165, R13, R5, R177, P0, !PT ;  /* 0x000000050da57210 */ /* 0x000fe200007fe4b1 */
[C---:B------:R-:W-:Y:S02]  /*28e0*/  IMAD R21, R166.reuse, R169, R4 ;  /* 0x000000a9a6157224 */ /* 0x040fe400078e0204 */
[----:B------:R-:W-:-:S04]  /*28f0*/  IMAD.WIDE.U32 R4, R166, R168, R164 ;  /* 0x000000a8a6047225 */ /* 0x000fc800078e00a4 */
[----:B------:R-:W-:Y:S01]  /*2900*/  IMAD.IADD R5, R5, 0x1, R21 ;  /* 0x0000000105057824 */ /* 0x000fe200078e0215 */
[----:B--2---:R-:W-:-:S04]  /*2910*/  LEA R170, P0, R4, R14, 0x1 ;  /* 0x0000000e04aa7211 */ /* 0x004fc800078008ff */
[----:B------:R-:W-:-:S05]  /*2920*/  LEA.HI.X R171, R4, R15, R5, 0x1, P0 ;  /* 0x0000000f04ab7211 */ /* 0x000fca00000f0c05 */
[----:B------:R0:W2:Y:S01]  /*2930*/  @P1 LDG.E.LTC128B.U16 R19, desc[UR36][R170.64] ;  /* 0x00000024aa131981 */ /* 0x0000a2000c1e1520 */
[----:B------:R-:W-:Y:S01]  /*2940*/  IMAD.WIDE.U32 R4, R166, R168, R12 ;  /* 0x000000a8a6047225 */ /* 0x000fe200078e000c */
[----:B------:R-:W-:Y:S02]  /*2950*/  BSSY B1, `(.L_x_38) ;  /* 0x0000014000017945 */ /* 0x000fe40003800000 */
[----:B------:R-:W-:-:S04]  /*2960*/  IADD3 R172, P0, R8, R4, RZ ;  /* 0x0000000408ac7210 */ /* 0x000fc80007f1e0ff */
[----:B------:R-:W-:Y:S01]  /*2970*/  IADD3.X R173, R9, R21, R5, P0, !PT ;  /* 0x0000001509ad7210 */ /* 0x000fe200007fe405 */
[C---:B0-----:R-:W-:Y:S01]  /*2980*/  IMAD.SHL.U32 R170, R168.reuse, 0x8, RZ ;  /* 0x00000008a8aa7824 */ /* 0x041fe200078e00ff */
[----:B------:R-:W-:Y:S01]  /*2990*/  SHF.L.U64.HI R171, R168, 0x3, R169 ;  /* 0x00000003a8ab7819 */ /* 0x000fe200000102a9 */
[----:B------:R-:W-:-:S04]  /*29a0*/  IMAD.WIDE.U32 R172, R2, R20, R172 ;  /* 0x0000001402ac7225 */ /* 0x000fc800078e00ac */
[----:B------:R-:W-:Y:S02]  /*29b0*/  IMAD.IADD R7, R177, 0x1, R173 ;  /* 0x00000001b1077824 */ /* 0x000fe400078e02ad */
[----:B--2---:R-:W-:-:S04]  /*29c0*/  IMAD.U32 R4, R19, 0x10000, RZ ;  /* 0x0001000013047824 */ /* 0x004fc800078e00ff */
[----:B------:R-:W-:Y:S01]  /*29d0*/  FMUL R5, R4, R155 ;  /* 0x0000009b04057220 */ /* 0x000fe20000400000 */
[----:B------:R-:W-:-:S03]  /*29e0*/  LEA R4, P0, R6, UR4, 0x1 ;  /* 0x0000000406047c11 */ /* 0x000fc6000f8008ff */
[----:B------:R-:W-:Y:S01]  /*29f0*/  FFMA R24, R24, R154, R5 ;  /* 0x0000009a18187223 */ /* 0x000fe20000000005 */
[----:B------:R-:W-:Y:S02]  /*2a00*/  LEA.HI.X R5, R6, UR5, R179, 0x1, P0 ;  /* 0x0000000506057c11 */ /* 0x000fe400080f0cb3 */
[----:B------:R-:W-:Y:S02]  /*2a10*/  ISETP.GT.AND P0, PT, R0, 0x1, PT ;  /* 0x000000010000780c */ /* 0x000fe40003f04270 */
[----:B------:R-:W-:Y:S02]  /*2a20*/  F2FP.BF16.F32.PACK_AB R24, RZ, R24 ;  /* 0x00000018ff18723e */ /* 0x000fe400000010ff */
[----:B------:R-:W-:Y:S02]  /*2a30*/  ISETP.GT.AND P3, PT, R3, RZ, P0 ;  /* 0x000000ff0300720c */ /* 0x000fe40000764270 */
[C---:B------:R-:W-:Y:S01]  /*2a40*/  LEA R6, P4, R172.reuse, R14, 0x1 ;  /* 0x0000000eac067211 */ /* 0x040fe200078808ff */
[----:B------:R0:W-:Y:S03]  /*2a50*/  @P1 STG.E.U16 desc[UR36][R4.64], R24 ;  /* 0x0000001804001986 */ /* 0x0001e6000c101524 */
[----:B------:R-:W-:-:S07]  /*2a60*/  LEA.HI.X R7, R172, R15, R7, 0x1, P4 ;  /* 0x0000000fac077211 */ /* 0x000fce00020f0c07 */
[----:B------:R-:W-:Y:S05]  /*2a70*/  @!P3 BRA `(.L_x_39) ;  /* 0x000000000004b947 */ /* 0x000fea0003800000 */
[----:B------:R1:W5:Y:S02]  /*2a80*/  LDG.E.LTC128B.U16 R19, desc[UR36][R6.64+0x2] ;  /* 0x0000022406137981 */ /* 0x000364000c1e1520 */
.L_x_39:
[----:B------:R-:W-:Y:S05]  /*2a90*/  BSYNC B1 ;  /* 0x0000000000017941 */ /* 0x000fea0003800000 */
.L_x_38:
[----:B------:R-:W-:Y:S01]  /*2aa0*/  IMAD.WIDE.U32 R170, R166, R168, R170 ;  /* 0x000000a8a6aa7225 */ /* 0x000fe200078e00aa */
[----:B------:R-:W-:-:S03]  /*2ab0*/  ISETP.GT.AND P2, PT, R3, 0x8, P2 ;  /* 0x000000080300780c */ /* 0x000fc60001744270 */
[----:B-----5:R-:W-:Y:S02]  /*2ac0*/  IMAD.U32 R22, R19, 0x10000, RZ ;  /* 0x0001000013167824 */ /* 0x020fe400078e00ff */
[----:B------:R-:W-:Y:S01]  /*2ad0*/  IMAD.IADD R167, R21, 0x1, R171 ;  /* 0x0000000115a77824 */ /* 0x000fe200078e02ab */
[----:B------:R-:W-:Y:S01]  /*2ae0*/  IADD3 R21, P1, R164, R170, RZ ;  /* 0x000000aaa4157210 */ /* 0x000fe20007f3e0ff */
[----:B------:R-:W-:-:S04]  /*2af0*/  FMUL R22, R22, R155 ;  /* 0x0000009b16167220 */ /* 0x000fc80000400000 */
[----:B------:R-:W-:Y:S01]  /*2b00*/  FFMA R22, R25, R154, R22 ;  /* 0x0000009a19167223 */ /* 0x000fe20000000016 */
[----:B------:R-:W-:Y:S01]  /*2b10*/  IMAD.X R164, R167, 0x1, R165, P1 ;  /* 0x00000001a7a47824 */ /* 0x000fe200008e06a5 */
[----:B0-----:R-:W-:-:S03]  /*2b20*/  LEA R24, P1, R21, R14, 0x1 ;  /* 0x0000000e15187211 */ /* 0x001fc600078208ff */
[----:B------:R-:W-:Y:S02]  /*2b30*/  F2FP.BF16.F32.PACK_AB R22, RZ, R22 ;  /* 0x00000016ff16723e */ /* 0x000fe400000010ff */
[----:B------:R-:W-:-:S03]  /*2b40*/  LEA.HI.X R25, R21, R15, R164, 0x1, P1 ;  /* 0x0000000f15197211 */ /* 0x000fc600008f0ca4 */
[----:B------:R0:W-:Y:S04]  /*2b50*/  @P3 STG.E.U16 desc[UR36][R4.64+0x2], R22 ;  /* 0x0000021604003986 */ /* 0x0001e8000c101524 */
[----:B------:R-:W2:Y:S01]  /*2b60*/  @P2 LDG.E.LTC128B.U16 R19, desc[UR36][R24.64] ;  /* 0x0000002418132981 */ /* 0x000ea2000c1e1520 */
[----:B------:R-:W-:Y:S01]  /*2b70*/  IADD3 R8, P1, P3, R8, R170, R12 ;  /* 0x000000aa08087210 */ /* 0x000fe20007b3e00c */
[----:B------:R-:W-:Y:S01]  /*2b80*/  BSSY B1, `(.L_x_40) ;  /* 0x0000011000017945 */ /* 0x000fe20003800000 */
[C---:B------:R-:W-:Y:S02]  /*2b90*/  SHF.L.U64.HI R11, R10.reuse, 0x4, R11 ;  /* 0x000000040a0b7819 */ /* 0x040fe4000001020b */
[----:B------:R-:W-:Y:S02]  /*2ba0*/  IADD3.X R9, R9, R167, R13, P1, P3 ;  /* 0x000000a709097210 */ /* 0x000fe40000fe640d */
[----:B------:R-:W-:-:S02]  /*2bb0*/  LEA R10, P1, R10, R4, 0x4 ;  /* 0x000000040a0a7211 */ /* 0x000fc400078220ff */
[----:B------:R-:W-:Y:S01]  /*2bc0*/  ISETP.GT.AND P0, PT, R3, 0x8, P0 ;  /* 0x000000080300780c */ /* 0x000fe20000704270 */
[----:B------:R-:W-:-:S04]  /*2bd0*/  IMAD.WIDE.U32 R20, R2, R20, R8 ;  /* 0x0000001402147225 */ /* 0x000fc800078e0008 */
[----:B------:R-:W-:Y:S01]  /*2be0*/  IMAD.X R11, R11, 0x1, R5, P1 ;  /* 0x000000010b0b7824 */ /* 0x000fe200008e0605 */
[----:B------:R-:W-:Y:S01]  /*2bf0*/  LEA R8, P3, R20, R14, 0x1 ;  /* 0x0000000e14087211 */ /* 0x000fe200078608ff */
[----:B------:R-:W-:-:S05]  /*2c00*/  IMAD.IADD R2, R177, 0x1, R21 ;  /* 0x00000001b1027824 */ /* 0x000fca00078e0215 */
[----:B------:R-:W-:Y:S01]  /*2c10*/  LEA.HI.X R9, R20, R15, R2, 0x1, P3 ;  /* 0x0000000f14097211 */ /* 0x000fe200018f0c02 */
[----:B--2---:R-:W-:-:S04]  /*2c20*/  IMAD.U32 R12, R19, 0x10000, RZ ;  /* 0x00010000130c7824 */ /* 0x004fc800078e00ff */
[----:B------:R-:W-:-:S04]  /*2c30*/  FMUL R13, R12, R155 ;  /* 0x0000009b0c0d7220 */ /* 0x000fc80000400000 */
[----:B------:R-:W-:-:S05]  /*2c40*/  FFMA R13, R26, R154, R13 ;  /* 0x0000009a1a0d7223 */ /* 0x000fca000000000d */
[----:B------:R-:W-:-:S05]  /*2c50*/  F2FP.BF16.F32.PACK_AB R13, RZ, R13 ;  /* 0x0000000dff0d723e */ /* 0x000fca00000010ff */
[----:B------:R0:W-:Y:S01]  /*2c60*/  @P2 STG.E.U16 desc[UR36][R10.64], R13 ;  /* 0x0000000d0a002986 */ /* 0x0001e2000c101524 */
[----:B------:R-:W-:Y:S05]  /*2c70*/  @!P0 BRA `(.L_x_41) ;  /* 0x0000000000048947 */ /* 0x000fea0003800000 */
[----:B------:R2:W5:Y:S02]  /*2c80*/  LDG.E.LTC128B.U16 R19, desc[UR36][R8.64+0x2] ;  /* 0x0000022408137981 */ /* 0x000564000c1e1520 */
.L_x_41:
[----:B------:R-:W-:Y:S05]  /*2c90*/  BSYNC B1 ;  /* 0x0000000000017941 */ /* 0x000fea0003800000 */
.L_x_40:
[----:B-----5:R-:W-:Y:S01]  /*2ca0*/  IMAD.U32 R2, R19, 0x10000, RZ ;  /* 0x0001000013027824 */ /* 0x020fe200078e00ff */
[----:B------:R-:W-:Y:S01]  /*2cb0*/  ISETP.GT.AND P1, PT, R0, 0x8, PT ;  /* 0x000000080000780c */ /* 0x000fe20003f24270 */
[----:B------:R-:W-:Y:S02]  /*2cc0*/  BSSY B1, `(.L_x_42) ;  /* 0x0000008000017945 */ /* 0x000fe40003800000 */
[----:B------:R-:W-:Y:S01]  /*2cd0*/  FMUL R2, R2, R155 ;  /* 0x0000009b02027220 */ /* 0x000fe20000400000 */
[----:B------:R-:W-:-:S03]  /*2ce0*/  ISETP.GT.AND P2, PT, R3, RZ, P1 ;  /* 0x000000ff0300720c */ /* 0x000fc60000f44270 */
[----:B------:R-:W-:-:S05]  /*2cf0*/  FFMA R2, R27, R154, R2 ;  /* 0x0000009a1b027223 */ /* 0x000fca0000000002 */
[----:B------:R-:W-:-:S05]  /*2d00*/  F2FP.BF16.F32.PACK_AB R2, RZ, R2 ;  /* 0x00000002ff02723e */ /* 0x000fca00000010ff */
[----:B------:R3:W-:Y:S01]  /*2d10*/  @P0 STG.E.U16 desc[UR36][R10.64+0x2], R2 ;  /* 0x000002020a000986 */ /* 0x0007e2000c101524 */
[----:B------:R-:W-:Y:S05]  /*2d20*/  @!P2 BRA `(.L_x_43) ;  /* 0x000000000004a947 */ /* 0x000fea0003800000 */
[----:B------:R4:W5:Y:S02]  /*2d30*/  LDG.E.LTC128B.U16 R19, desc[UR36][R6.64+0x10] ;  /* 0x0000102406137981 */ /* 0x000964000c1e1520 */
.L_x_43:
[----:B------:R-:W-:Y:S05]  /*2d40*/  BSYNC B1 ;  /* 0x0000000000017941 */ /* 0x000fea0003800000 */
.L_x_42:
[----:B---3-5:R-:W-:Y:S01]  /*2d50*/  IMAD.U32 R2, R19, 0x10000, RZ ;  /* 0x0001000013027824 */ /* 0x028fe200078e00ff */
[----:B------:R-:W-:Y:S01]  /*2d60*/  ISETP.GT.AND P0, PT, R0, 0x9, PT ;  /* 0x000000090000780c */ /* 0x000fe20003f04270 */
[----:B------:R-:W-:Y:S02]  /*2d70*/  BSSY B1, `(.L_x_44) ;  /* 0x0000008000017945 */ /* 0x000fe40003800000 */
[----:B0-----:R-:W-:Y:S01]  /*2d80*/  FMUL R13, R2, R155 ;  /* 0x0000009b020d7220 */ /* 0x001fe20000400000 */
[----:B------:R-:W-:-:S03]  /*2d90*/  ISETP.GT.AND P3, PT, R3, RZ, P0 ;  /* 0x000000ff0300720c */ /* 0x000fc60000764270 */
[----:B------:R-:W-:-:S05]  /*2da0*/  FFMA R13, R28, R154, R13 ;  /* 0x0000009a1c0d7223 */ /* 0x000fca000000000d */
[----:B------:R-:W-:-:S05]  /*2db0*/  F2FP.BF16.F32.PACK_AB R13, RZ, R13 ;  /* 0x0000000dff0d723e */ /* 0x000fca00000010ff */
[----:B------:R0:W-:Y:S01]  /*2dc0*/  @P2 STG.E.U16 desc[UR36][R4.64+0x10], R13 ;  /* 0x0000100d04002986 */ /* 0x0001e2000c101524 */
[----:B------:R-:W-:Y:S05]  /*2dd0*/  @!P3 BRA `(.L_x_45) ;  /* 0x000000000004b947 */ /* 0x000fea0003800000 */
[----:B------:R3:W5:Y:S02]  /*2de0*/  LDG.E.LTC128B.U16 R19, desc[UR36][R6.64+0x12] ;  /* 0x0000122406137981 */ /* 0x000764000c1e1520 */
.L_x_45:
[----:B------:R-:W-:Y:S05]  /*2df0*/  BSYNC B1 ;  /* 0x0000000000017941 */ /* 0x000fea0003800000 */
.L_x_44:
[----:B-----5:R-:W-:Y:S01]  /*2e00*/  IMAD.U32 R2, R19, 0x10000, RZ ;  /* 0x0001000013027824 */ /* 0x020fe200078e00ff */
[----:B------:R-:W-:Y:S01]  /*2e10*/  ISETP.GT.AND P1, PT, R3, 0x8, P1 ;  /* 0x000000080300780c */ /* 0x000fe20000f24270 */
[----:B------:R-:W-:Y:S02]  /*2e20*/  BSSY B1, `(.L_x_46) ;  /* 0x0000007000017945 */ /* 0x000fe40003800000 */
[----:B------:R-:W-:-:S04]  /*2e30*/  FMUL R2, R2, R155 ;  /* 0x0000009b02027220 */ /* 0x000fc80000400000 */
[----:B------:R-:W-:-:S05]  /*2e40*/  FFMA R2, R29, R154, R2 ;  /* 0x0000009a1d027223 */ /* 0x000fca0000000002 */
[----:B------:R-:W-:-:S05]  /*2e50*/  F2FP.BF16.F32.PACK_AB R2, RZ, R2 ;  /* 0x00000002ff02723e */ /* 0x000fca00000010ff */
[----:B------:R0:W-:Y:S01]  /*2e60*/  @P3 STG.E.U16 desc[UR36][R4.64+0x12], R2 ;  /* 0x0000120204003986 */ /* 0x0001e2000c101524 */
[----:B------:R-:W-:Y:S05]  /*2e70*/  @!P1 BRA `(.L_x_47) ;  /* 0x0000000000049947 */ /* 0x000fea0003800000 */
[----:B------:R0:W5:Y:S02]  /*2e80*/  LDG.E.LTC128B.U16 R19, desc[UR36][R8.64+0x10] ;  /* 0x0000102408137981 */ /* 0x000164000c1e1520 */
.L_x_47:
[----:B------:R-:W-:Y:S05]  /*2e90*/  BSYNC B1 ;  /* 0x0000000000017941 */ /* 0x000fea0003800000 */
.L_x_46:
[----:B0----5:R-:W-:Y:S01]  /*2ea0*/  IMAD.U32 R2, R19, 0x10000, RZ ;  /* 0x0001000013027824 */ /* 0x021fe200078e00ff */
        /* <DEDUP_REMOVED lines=8> */
.L_x_49:
[----:B------:R-:W-:Y:S05]  /*2f30*/  BSYNC B1 ;  /* 0x0000000000017941 */ /* 0x000fea0003800000 */
.L_x_48:
        /* <DEDUP_REMOVED lines=10> */
.L_x_51:
[----:B------:R-:W-:Y:S05]  /*2fe0*/  BSYNC B1 ;  /* 0x0000000000017941 */ /* 0x000fea0003800000 */
.L_x_50:
[----:B0----5:R-:W-:Y:S01]  /*2ff0*/  IMAD.U32 R2, R19, 0x10000, RZ ;  /* 0x0001000013027824 */ /* 0x021fe200078e00ff */
        /* <DEDUP_REMOVED lines=9> */
.L_x_53:
[----:B------:R-:W-:Y:S05]  /*3090*/  BSYNC B1 ;  /* 0x0000000000017941 */ /* 0x000fea0003800000 */
.L_x_52:
        /* <DEDUP_REMOVED lines=9> */
.L_x_55:
[----:B------:R-:W-:Y:S05]  /*3130*/  BSYNC B1 ;  /* 0x0000000000017941 */ /* 0x000fea0003800000 */
.L_x_54:
        /* <DEDUP_REMOVED lines=9> */
.L_x_57:
[----:B------:R-:W-:Y:S05]  /*31d0*/  BSYNC B1 ;  /* 0x0000000000017941 */ /* 0x000fea0003800000 */
.L_x_56:
        /* <DEDUP_REMOVED lines=10> */
.L_x_59:
[----:B------:R-:W-:Y:S05]  /*3280*/  BSYNC B1 ;  /* 0x0000000000017941 */ /* 0x000fea0003800000 */
.L_x_58:
        /* <DEDUP_REMOVED lines=10> */
.L_x_61:
[----:B------:R-:W-:Y:S05]  /*3330*/  BSYNC B1 ;  /* 0x0000000000017941 */ /* 0x000fea0003800000 */
.L_x_60:
        /* <DEDUP_REMOVED lines=9> */
.L_x_63:
[----:B------:R-:W-:Y:S05]  /*33d0*/  BSYNC B1 ;  /* 0x0000000000017941 */ /* 0x000fea0003800000 */
.L_x_62:
        /* <DEDUP_REMOVED lines=9> */
.L_x_65:
[----:B------:R-:W-:Y:S05]  /*3470*/  BSYNC B1 ;  /* 0x0000000000017941 */ /* 0x000fea0003800000 */
.L_x_64:
        /* <DEDUP_REMOVED lines=10> */
.L_x_67:
[----:B------:R-:W-:Y:S05]  /*3520*/  BSYNC B1 ;  /* 0x0000000000017941 */ /* 0x000fea0003800000 */
.L_x_66:
        /* <DEDUP_REMOVED lines=10> */
.L_x_69:
[----:B------:R-:W-:Y:S05]  /*35d0*/  BSYNC B1 ;  /* 0x0000000000017941 */ /* 0x000fea0003800000 */
.L_x_68:
        /* <DEDUP_REMOVED lines=9> */
.L_x_71:
[----:B------:R-:W-:Y:S05]  /*3670*/  BSYNC B1 ;  /* 0x0000000000017941 */ /* 0x000fea0003800000 */
.L_x_70:
        /* <DEDUP_REMOVED lines=9> */
.L_x_73:
[----:B------:R-:W-:Y:S05]  /*3710*/  BSYNC B1 ;  /* 0x0000000000017941 */ /* 0x000fea0003800000 */
.L_x_72:
        /* <DEDUP_REMOVED lines=10> */
.L_x_75:
[----:B------:R-:W-:Y:S05]  /*37c0*/  BSYNC B1 ;  /* 0x0000000000017941 */ /* 0x000fea0003800000 */
.L_x_74:
        /* <DEDUP_REMOVED lines=10> */
.L_x_77:
[----:B------:R-:W-:Y:S05]  /*3870*/  BSYNC B1 ;  /* 0x0000000000017941 */ /* 0x000fea0003800000 */
.L_x_76:
        /* <DEDUP_REMOVED lines=9> */
.L_x_79:
[----:B------:R-:W-:Y:S05]  /*3910*/  BSYNC B1 ;  /* 0x0000000000017941 */ /* 0x000fea0003800000 */
.L_x_78:
        /* <DEDUP_REMOVED lines=9> */
.L_x_81:
[----:B------:R-:W-:Y:S05]  /*39b0*/  BSYNC B1 ;  /* 0x0000000000017941 */ /* 0x000fea0003800000 */
.L_x_80:
        /* <DEDUP_REMOVED lines=10> */
.L_x_83:
[----:B------:R-:W-:Y:S05]  /*3a60*/  BSYNC B1 ;  /* 0x0000000000017941 */ /* 0x000fea0003800000 */
.L_x_82:
        /* <DEDUP_REMOVED lines=10> */
.L_x_85:
[----:B------:R-:W-:Y:S05]  /*3b10*/  BSYNC B1 ;  /* 0x0000000000017941 */ /* 0x000fea0003800000 */
.L_x_84:
        /* <DEDUP_REMOVED lines=9> */
.L_x_87:
[----:B------:R-:W-:Y:S05]  /*3bb0*/  BSYNC B1 ;  /* 0x0000000000017941 */ /* 0x000fea0003800000 */
.L_x_86:
        /* <DEDUP_REMOVED lines=9> */
.L_x_89:
[----:B------:R-:W-:Y:S05]  /*3c50*/  BSYNC B1 ;  /* 0x0000000000017941 */ /* 0x000fea0003800000 */
.L_x_88:
        /* <DEDUP_REMOVED lines=10> */
.L_x_91:
[----:B------:R-:W-:Y:S05]  /*3d00*/  BSYNC B1 ;  /* 0x0000000000017941 */ /* 0x000fea0003800000 */
.L_x_90:
        /* <DEDUP_REMOVED lines=10> */
.L_x_93:
[----:B------:R-:W-:Y:S05]  /*3db0*/  BSYNC B1 ;  /* 0x0000000000017941 */ /* 0x000fea0003800000 */
.L_x_92:
        /* <DEDUP_REMOVED lines=9> */
.L_x_95:
[----:B------:R-:W-:Y:S05]  /*3e50*/  BSYNC B1 ;  /* 0x0000000000017941 */ /* 0x000fea0003800000 */
.L_x_94:
        /* <DEDUP_REMOVED lines=9> */
.L_x_97:
[----:B------:R-:W-:Y:S05]  /*3ef0*/  BSYNC B1 ;  /* 0x0000000000017941 */ /* 0x000fea0003800000 */
.L_x_96:
        /* <DEDUP_REMOVED lines=10> */
.L_x_99:
[----:B------:R-:W-:Y:S05]  /*3fa0*/  BSYNC B1 ;  /* 0x0000000000017941 */ /* 0x000fea0003800000 */
.L_x_98:
        /* <DEDUP_REMOVED lines=10> */
.L_x_101:
[----:B------:R-:W-:Y:S05]  /*4050*/  BSYNC B1 ;  /* 0x0000000000017941 */ /* 0x000fea0003800000 */
.L_x_100:
        /* <DEDUP_REMOVED lines=9> */
.L_x_103:
[----:B------:R-:W-:Y:S05]  /*40f0*/  BSYNC B1 ;  /* 0x0000000000017941 */ /* 0x000fea0003800000 */
.L_x_102:
        /* <DEDUP_REMOVED lines=9> */
.L_x_105:
[----:B------:R-:W-:Y:S05]  /*4190*/  BSYNC B1 ;  /* 0x0000000000017941 */ /* 0x000fea0003800000 */
.L_x_104:
        /* <DEDUP_REMOVED lines=10> */
.L_x_107:
[----:B------:R-:W-:Y:S05]  /*4240*/  BSYNC B1 ;  /* 0x0000000000017941 */ /* 0x000fea0003800000 */
.L_x_106:
        /* <DEDUP_REMOVED lines=10> */
.L_x_109:
[----:B------:R-:W-:Y:S05]  /*42f0*/  BSYNC B1 ;  /* 0x0000000000017941 */ /* 0x000fea0003800000 */
.L_x_108:
        /* <DEDUP_REMOVED lines=9> */
.L_x_111:
[----:B------:R-:W-:Y:S05]  /*4390*/  BSYNC B1 ;  /* 0x0000000000017941 */ /* 0x000fea0003800000 */
.L_x_110:
        /* <DEDUP_REMOVED lines=9> */
.L_x_113:
[----:B------:R-:W-:Y:S05]  /*4430*/  BSYNC B1 ;  /* 0x0000000000017941 */ /* 0x000fea0003800000 */
.L_x_112:
        /* <DEDUP_REMOVED lines=10> */
.L_x_115:
[----:B------:R-:W-:Y:S05]  /*44e0*/  BSYNC B1 ;  /* 0x0000000000017941 */ /* 0x000fea0003800000 */
.L_x_114:
        /* <DEDUP_REMOVED lines=10> */
.L_x_117:
[----:B------:R-:W-:Y:S05]  /*4590*/  BSYNC B1 ;  /* 0x0000000000017941 */ /* 0x000fea0003800000 */
.L_x_116:
        /* <DEDUP_REMOVED lines=9> */
.L_x_119:
[----:B------:R-:W-:Y:S05]  /*4630*/  BSYNC B1 ;  /* 0x0000000000017941 */ /* 0x000fea0003800000 */
.L_x_118:
        /* <DEDUP_REMOVED lines=9> */
.L_x_121:
[----:B------:R-:W-:Y:S05]  /*46d0*/  BSYNC B1 ;  /* 0x0000000000017941 */ /* 0x000fea0003800000 */
.L_x_120:
        /* <DEDUP_REMOVED lines=10> */
.L_x_123:
[----:B------:R-:W-:Y:S05]  /*4780*/  BSYNC B1 ;  /* 0x0000000000017941 */ /* 0x000fea0003800000 */
.L_x_122:
        /* <DEDUP_REMOVED lines=10> */
.L_x_125:
[----:B------:R-:W-:Y:S05]  /*4830*/  BSYNC B1 ;  /* 0x0000000000017941 */ /* 0x000fea0003800000 */
.L_x_124:
        /* <DEDUP_REMOVED lines=9> */
.L_x_127:
[----:B------:R-:W-:Y:S05]  /*48d0*/  BSYNC B1 ;  /* 0x0000000000017941 */ /* 0x000fea0003800000 */
.L_x_126:
        /* <DEDUP_REMOVED lines=9> */
.L_x_129:
[----:B------:R-:W-:Y:S05]  /*4970*/  BSYNC B1 ;  /* 0x0000000000017941 */ /* 0x000fea0003800000 */
.L_x_128:
        /* <DEDUP_REMOVED lines=10> */
.L_x_131:
[----:B------:R-:W-:Y:S05]  /*4a20*/  BSYNC B1 ;  /* 0x0000000000017941 */ /* 0x000fea0003800000 */
.L_x_130:
        /* <DEDUP_REMOVED lines=10> */
.L_x_133:
[----:B------:R-:W-:Y:S05]  /*4ad0*/  BSYNC B1 ;  /* 0x0000000000017941 */ /* 0x000fea0003800000 */
.L_x_132:
        /* <DEDUP_REMOVED lines=9> */
.L_x_135:
[----:B------:R-:W-:Y:S05]  /*4b70*/  BSYNC B1 ;  /* 0x0000000000017941 */ /* 0x000fea0003800000 */
.L_x_134:
        /* <DEDUP_REMOVED lines=9> */
.L_x_137:
[----:B------:R-:W-:Y:S05]  /*4c10*/  BSYNC B1 ;  /* 0x0000000000017941 */ /* 0x000fea0003800000 */
.L_x_136:
        /* <DEDUP_REMOVED lines=10> */
.L_x_139:
[----:B------:R-:W-:Y:S05]  /*4cc0*/  BSYNC B1 ;  /* 0x0000000000017941 */ /* 0x000fea0003800000 */
.L_x_138:
        /* <DEDUP_REMOVED lines=10> */
.L_x_141:
[----:B------:R-:W-:Y:S05]  /*4d70*/  BSYNC B1 ;  /* 0x0000000000017941 */ /* 0x000fea0003800000 */
.L_x_140:
        /* <DEDUP_REMOVED lines=9> */
.L_x_143:
[----:B------:R-:W-:Y:S05]  /*4e10*/  BSYNC B1 ;  /* 0x0000000000017941 */ /* 0x000fea0003800000 */
.L_x_142:
        /* <DEDUP_REMOVED lines=9> */
.L_x_145:
[----:B------:R-:W-:Y:S05]  /*4eb0*/  BSYNC B1 ;  /* 0x0000000000017941 */ /* 0x000fea0003800000 */
.L_x_144:
        /* <DEDUP_REMOVED lines=10> */
.L_x_147:
[----:B------:R-:W-:Y:S05]  /*4f60*/  BSYNC B1 ;  /* 0x0000000000017941 */ /* 0x000fea0003800000 */
.L_x_146:
        /* <DEDUP_REMOVED lines=10> */
.L_x_149:
[----:B------:R-:W-:Y:S05]  /*5010*/  BSYNC B1 ;  /* 0x0000000000017941 */ /* 0x000fea0003800000 */
.L_x_148:
        /* <DEDUP_REMOVED lines=9> */
.L_x_151:
[----:B------:R-:W-:Y:S05]  /*50b0*/  BSYNC B1 ;  /* 0x0000000000017941 */ /* 0x000fea0003800000 */
.L_x_150:
        /* <DEDUP_REMOVED lines=9> */
.L_x_153:
[----:B------:R-:W-:Y:S05]  /*5150*/  BSYNC B1 ;  /* 0x0000000000017941 */ /* 0x000fea0003800000 */
.L_x_152:
        /* <DEDUP_REMOVED lines=10> */
.L_x_155:
[----:B------:R-:W-:Y:S05]  /*5200*/  BSYNC B1 ;  /* 0x0000000000017941 */ /* 0x000fea0003800000 */
.L_x_154:
        /* <DEDUP_REMOVED lines=10> */
.L_x_157:
[----:B------:R-:W-:Y:S05]  /*52b0*/  BSYNC B1 ;  /* 0x0000000000017941 */ /* 0x000fea0003800000 */
.L_x_156:
        /* <DEDUP_REMOVED lines=9> */
.L_x_159:
[----:B------:R-:W-:Y:S05]  /*5350*/  BSYNC B1 ;  /* 0x0000000000017941 */ /* 0x000fea0003800000 */
.L_x_158:
        /* <DEDUP_REMOVED lines=9> */
.L_x_161:
[----:B------:R-:W-:Y:S05]  /*53f0*/  BSYNC B1 ;  /* 0x0000000000017941 */ /* 0x000fea0003800000 */
.L_x_160:
        /* <DEDUP_REMOVED lines=10> */
.L_x_163:
[----:B------:R-:W-:Y:S05]  /*54a0*/  BSYNC B1 ;  /* 0x0000000000017941 */ /* 0x000fea0003800000 */
.L_x_162:
        /* <DEDUP_REMOVED lines=10> */
.L_x_165:
[----:B------:R-:W-:Y:S05]  /*5550*/  BSYNC B1 ;  /* 0x0000000000017941 */ /* 0x000fea0003800000 */
.L_x_164:
        /* <DEDUP_REMOVED lines=9> */
.L_x_167:
[----:B------:R-:W-:Y:S05]  /*55f0*/  BSYNC B1 ;  /* 0x0000000000017941 */ /* 0x000fea0003800000 */
.L_x_166:
        /* <DEDUP_REMOVED lines=9> */
.L_x_169:
[----:B------:R-:W-:Y:S05]  /*5690*/  BSYNC B1 ;  /* 0x0000000000017941 */ /* 0x000fea0003800000 */
.L_x_168:
        /* <DEDUP_REMOVED lines=10> */
.L_x_171:
[----:B------:R-:W-:Y:S05]  /*5740*/  BSYNC B1 ;  /* 0x0000000000017941 */ /* 0x000fea0003800000 */
.L_x_170:
        /* <DEDUP_REMOVED lines=10> */
.L_x_173:
[----:B------:R-:W-:Y:S05]  /*57f0*/  BSYNC B1 ;  /* 0x0000000000017941 */ /* 0x000fea0003800000 */
.L_x_172:
        /* <DEDUP_REMOVED lines=9> */
.L_x_175:
[----:B------:R-:W-:Y:S05]  /*5890*/  BSYNC B1 ;  /* 0x0000000000017941 */ /* 0x000fea0003800000 */
.L_x_174:
        /* <DEDUP_REMOVED lines=9> */
.L_x_177:
[----:B------:R-:W-:Y:S05]  /*5930*/  BSYNC B1 ;  /* 0x0000000000017941 */ /* 0x000fea0003800000 */
.L_x_176:
        /* <DEDUP_REMOVED lines=10> */
.L_x_179:
[----:B------:R-:W-:Y:S05]  /*59e0*/  BSYNC B1 ;  /* 0x0000000000017941 */ /* 0x000fea0003800000 */
.L_x_178:
        /* <DEDUP_REMOVED lines=10> */
.L_x_181:
[----:B------:R-:W-:Y:S05]  /*5a90*/  BSYNC B1 ;  /* 0x0000000000017941 */ /* 0x000fea0003800000 */
.L_x_180:
        /* <DEDUP_REMOVED lines=9> */
.L_x_183:
[----:B------:R-:W-:Y:S05]  /*5b30*/  BSYNC B1 ;  /* 0x0000000000017941 */ /* 0x000fea0003800000 */
.L_x_182:
        /* <DEDUP_REMOVED lines=9> */
.L_x_185:
[----:B------:R-:W-:Y:S05]  /*5bd0*/  BSYNC B1 ;  /* 0x0000000000017941 */ /* 0x000fea0003800000 */
.L_x_184:
        /* <DEDUP_REMOVED lines=10> */
.L_x_187:
[----:B------:R-:W-:Y:S05]  /*5c80*/  BSYNC B1 ;  /* 0x0000000000017941 */ /* 0x000fea0003800000 */
.L_x_186:
        /* <DEDUP_REMOVED lines=10> */
.L_x_189:
[----:B------:R-:W-:Y:S05]  /*5d30*/  BSYNC B1 ;  /* 0x0000000000017941 */ /* 0x000fea0003800000 */
.L_x_188:
        /* <DEDUP_REMOVED lines=9> */
.L_x_191:
[----:B------:R-:W-:Y:S05]  /*5dd0*/  BSYNC B1 ;  /* 0x0000000000017941 */ /* 0x000fea0003800000 */
.L_x_190:
        /* <DEDUP_REMOVED lines=9> */
.L_x_193:
[----:B------:R-:W-:Y:S05]  /*5e70*/  BSYNC B1 ;  /* 0x0000000000017941 */ /* 0x000fea0003800000 */
.L_x_192:
        /* <DEDUP_REMOVED lines=10> */
.L_x_195:
[----:B------:R-:W-:Y:S05]  /*5f20*/  BSYNC B1 ;  /* 0x0000000000017941 */ /* 0x000fea0003800000 */
.L_x_194:
        /* <DEDUP_REMOVED lines=10> */
.L_x_197:
[----:B------:R-:W-:Y:S05]  /*5fd0*/  BSYNC B1 ;  /* 0x0000000000017941 */ /* 0x000fea0003800000 */
.L_x_196:
        /* <DEDUP_REMOVED lines=9> */
.L_x_199:
[----:B------:R-:W-:Y:S05]  /*6070*/  BSYNC B1 ;  /* 0x0000000000017941 */ /* 0x000fea0003800000 */
.L_x_198:
        /* <DEDUP_REMOVED lines=9> */
.L_x_201:
[----:B------:R-:W-:Y:S05]  /*6110*/  BSYNC B1 ;  /* 0x0000000000017941 */ /* 0x000fea0003800000 */
.L_x_200:
        /* <DEDUP_REMOVED lines=10> */
.L_x_203:
[----:B------:R-:W-:Y:S05]  /*61c0*/  BSYNC B1 ;  /* 0x0000000000017941 */ /* 0x000fea0003800000 */
.L_x_202:
        /* <DEDUP_REMOVED lines=10> */
.L_x_205:
[----:B------:R-:W-:Y:S05]  /*6270*/  BSYNC B1 ;  /* 0x0000000000017941 */ /* 0x000fea0003800000 */
.L_x_204:
        /* <DEDUP_REMOVED lines=9> */
.L_x_207:
[----:B------:R-:W-:Y:S05]  /*6310*/  BSYNC B1 ;  /* 0x0000000000017941 */ /* 0x000fea0003800000 */
.L_x_206:
        /* <DEDUP_REMOVED lines=9> */
.L_x_209:
[----:B------:R-:W-:Y:S05]  /*63b0*/  BSYNC B1 ;  /* 0x0000000000017941 */ /* 0x000fea0003800000 */
.L_x_208:
        /* <DEDUP_REMOVED lines=10> */
.L_x_211:
[----:B------:R-:W-:Y:S05]  /*6460*/  BSYNC B1 ;  /* 0x0000000000017941 */ /* 0x000fea0003800000 */
.L_x_210:
        /* <DEDUP_REMOVED lines=10> */
.L_x_213:
[----:B------:R-:W-:Y:S05]  /*6510*/  BSYNC B1 ;  /* 0x0000000000017941 */ /* 0x000fea0003800000 */
.L_x_212:
        /* <DEDUP_REMOVED lines=9> */
.L_x_215:
[----:B------:R-:W-:Y:S05]  /*65b0*/  BSYNC B1 ;  /* 0x0000000000017941 */ /* 0x000fea0003800000 */
.L_x_214:
        /* <DEDUP_REMOVED lines=9> */
.L_x_217:
[----:B------:R-:W-:Y:S05]  /*6650*/  BSYNC B1 ;  /* 0x0000000000017941 */ /* 0x000fea0003800000 */
.L_x_216:
        /* <DEDUP_REMOVED lines=10> */
.L_x_219:
[----:B------:R-:W-:Y:S05]  /*6700*/  BSYNC B1 ;  /* 0x0000000000017941 */ /* 0x000fea0003800000 */
.L_x_218:
        /* <DEDUP_REMOVED lines=10> */
.L_x_221:
[----:B------:R-:W-:Y:S05]  /*67b0*/  BSYNC B1 ;  /* 0x0000000000017941 */ /* 0x000fea0003800000 */
.L_x_220:
        /* <DEDUP_REMOVED lines=9> */
.L_x_223:
[----:B------:R-:W-:Y:S05]  /*6850*/  BSYNC B1 ;  /* 0x0000000000017941 */ /* 0x000fea0003800000 */
.L_x_222:
        /* <DEDUP_REMOVED lines=9> */
.L_x_225:
[----:B------:R-:W-:Y:S05]  /*68f0*/  BSYNC B1 ;  /* 0x0000000000017941 */ /* 0x000fea0003800000 */
.L_x_224:
        /* <DEDUP_REMOVED lines=10> */
.L_x_227:
[----:B------:R-:W-:Y:S05]  /*69a0*/  BSYNC B1 ;  /* 0x0000000000017941 */ /* 0x000fea0003800000 */
.L_x_226:
        /* <DEDUP_REMOVED lines=10> */
.L_x_229:
[----:B------:R-:W-:Y:S05]  /*6a50*/  BSYNC B1 ;  /* 0x0000000000017941 */ /* 0x000fea0003800000 */
.L_x_228:
        /* <DEDUP_REMOVED lines=9> */
.L_x_231:
[----:B------:R-:W-:Y:S05]  /*6af0*/  BSYNC B1 ;  /* 0x0000000000017941 */ /* 0x000fea0003800000 */
.L_x_230:
        /* <DEDUP_REMOVED lines=9> */
.L_x_233:
[----:B------:R-:W-:Y:S05]  /*6b90*/  BSYNC B1 ;  /* 0x0000000000017941 */ /* 0x000fea0003800000 */
.L_x_232:
        /* <DEDUP_REMOVED lines=10> */
.L_x_235:
[----:B------:R-:W-:Y:S05]  /*6c40*/  BSYNC B1 ;  /* 0x0000000000017941 */ /* 0x000fea0003800000 */
.L_x_234:
        /* <DEDUP_REMOVED lines=10> */
.L_x_237:
[----:B------:R-:W-:Y:S05]  /*6cf0*/  BSYNC B1 ;  /* 0x0000000000017941 */ /* 0x000fea0003800000 */
.L_x_236:
        /* <DEDUP_REMOVED lines=9> */
.L_x_239:
[----:B------:R-:W-:Y:S05]  /*6d90*/  BSYNC B1 ;  /* 0x0000000000017941 */ /* 0x000fea0003800000 */
.L_x_238:
        /* <DEDUP_REMOVED lines=9> */
.L_x_241:
[----:B------:R-:W-:Y:S05]  /*6e30*/  BSYNC B1 ;  /* 0x0000000000017941 */ /* 0x000fea0003800000 */
.L_x_240:
        /* <DEDUP_REMOVED lines=10> */
.L_x_243:
[----:B------:R-:W-:Y:S05]  /*6ee0*/  BSYNC B1 ;  /* 0x0000000000017941 */ /* 0x000fea0003800000 */
.L_x_242:
        /* <DEDUP_REMOVED lines=10> */
.L_x_245:
[----:B------:R-:W-:Y:S05]  /*6f90*/  BSYNC B1 ;  /* 0x0000000000017941 */ /* 0x000fea0003800000 */
.L_x_244:
        /* <DEDUP_REMOVED lines=9> */
.L_x_247:
[----:B------:R-:W-:Y:S05]  /*7030*/  BSYNC B1 ;  /* 0x0000000000017941 */ /* 0x000fea0003800000 */
.L_x_246:
        /* <DEDUP_REMOVED lines=9> */
.L_x_249:
[----:B------:R-:W-:Y:S05]  /*70d0*/  BSYNC B1 ;  /* 0x0000000000017941 */ /* 0x000fea0003800000 */
.L_x_248:
        /* <DEDUP_REMOVED lines=10> */
.L_x_251:
[----:B------:R-:W-:Y:S05]  /*7180*/  BSYNC B1 ;  /* 0x0000000000017941 */ /* 0x000fea0003800000 */
.L_x_250:
        /* <DEDUP_REMOVED lines=10> */
.L_x_253:
[----:B------:R-:W-:Y:S05]  /*7230*/  BSYNC B1 ;  /* 0x0000000000017941 */ /* 0x000fea0003800000 */
.L_x_252:
        /* <DEDUP_REMOVED lines=9> */
.L_x_255:
[----:B------:R-:W-:Y:S05]  /*72d0*/  BSYNC B1 ;  /* 0x0000000000017941 */ /* 0x000fea0003800000 */
.L_x_254:
        /* <DEDUP_REMOVED lines=9> */
.L_x_257:
[----:B------:R-:W-:Y:S05]  /*7370*/  BSYNC B1 ;  /* 0x0000000000017941 */ /* 0x000fea0003800000 */
.L_x_256:
        /* <DEDUP_REMOVED lines=10> */
.L_x_259:
[----:B------:R-:W-:Y:S05]  /*7420*/  BSYNC B1 ;  /* 0x0000000000017941 */ /* 0x000fea0003800000 */
.L_x_258:
        /* <DEDUP_REMOVED lines=10> */
.L_x_261:
[----:B------:R-:W-:Y:S05]  /*74d0*/  BSYNC B1 ;  /* 0x0000000000017941 */ /* 0x000fea0003800000 */
.L_x_260:
        /* <DEDUP_REMOVED lines=9> */
.L_x_263:
[----:B------:R-:W-:Y:S05]  /*7570*/  BSYNC B1 ;  /* 0x0000000000017941 */ /* 0x000fea0003800000 */
.L_x_262:
        /* <DEDUP_REMOVED lines=9> */
.L_x_265:
[----:B------:R-:W-:Y:S05]  /*7610*/  BSYNC B1 ;  /* 0x0000000000017941 */ /* 0x000fea0003800000 */
.L_x_264:
        /* <DEDUP_REMOVED lines=10> */
.L_x_267:
[----:B------:R-:W-:Y:S05]  /*76c0*/  BSYNC B1 ;  /* 0x0000000000017941 */ /* 0x000fea0003800000 */
.L_x_266:
        /* <DEDUP_REMOVED lines=10> */
.L_x_269:
[----:B------:R-:W-:Y:S05]  /*7770*/  BSYNC B1 ;  /* 0x0000000000017941 */ /* 0x000fea0003800000 */
.L_x_268:
        /* <DEDUP_REMOVED lines=9> */
.L_x_271:
[----:B------:R-:W-:Y:S05]  /*7810*/  BSYNC B1 ;  /* 0x0000000000017941 */ /* 0x000fea0003800000 */
.L_x_270:
        /* <DEDUP_REMOVED lines=9> */
.L_x_273:
[----:B------:R-:W-:Y:S05]  /*78b0*/  BSYNC B1 ;  /* 0x0000000000017941 */ /* 0x000fea0003800000 */
.L_x_272:
        /* <DEDUP_REMOVED lines=10> */
.L_x_275:
[----:B------:R-:W-:Y:S05]  /*7960*/  BSYNC B1 ;  /* 0x0000000000017941 */ /* 0x000fea0003800000 */
.L_x_274:
        /* <DEDUP_REMOVED lines=10> */
.L_x_277:
[----:B------:R-:W-:Y:S05]  /*7a10*/  BSYNC B1 ;  /* 0x0000000000017941 */ /* 0x000fea0003800000 */
.L_x_276:
        /* <DEDUP_REMOVED lines=9> */
.L_x_279:
[----:B------:R-:W-:Y:S05]  /*7ab0*/  BSYNC B1 ;  /* 0x0000000000017941 */ /* 0x000fea0003800000 */
.L_x_278:
        /* <DEDUP_REMOVED lines=9> */
.L_x_281:
[----:B------:R-:W-:Y:S05]  /*7b50*/  BSYNC B1 ;  /* 0x0000000000017941 */ /* 0x000fea0003800000 */
.L_x_280:
        /* <DEDUP_REMOVED lines=10> */
.L_x_283:
[----:B------:R-:W-:Y:S05]  /*7c00*/  BSYNC B1 ;  /* 0x0000000000017941 */ /* 0x000fea0003800000 */
.L_x_282:
        /* <DEDUP_REMOVED lines=10> */
.L_x_285:
[----:B------:R-:W-:Y:S05]  /*7cb0*/  BSYNC B1 ;  /* 0x0000000000017941 */ /* 0x000fea0003800000 */
.L_x_284:
        /* <DEDUP_REMOVED lines=9> */
.L_x_287:
[----:B------:R-:W-:Y:S05]  /*7d50*/  BSYNC B1 ;  /* 0x0000000000017941 */ /* 0x000fea0003800000 */
.L_x_286:
[----:B0----5:R-:W-:Y:S01]  /*7d60*/  IMAD.U32 R0, R19, 0x10000, RZ ;  /* 0x0001000013007824 */ /* 0x021fe200078e00ff */
[----:B------:R-:W-:Y:S01]  /*7d70*/  ISETP.GT.AND P0, PT, R3, 0x8, P0 ;  /* 0x000000080300780c */ /* 0x000fe20000704270 */
[----:B------:R-:W-:Y:S01]  /*7d80*/  @P1 IMAD.MOV.U32 R4, RZ, RZ, R10 ;  /* 0x000000ffff041224 */ /* 0x000fe200078e000a */
[----:B------:R-:W-:Y:S01]  /*7d90*/  BSSY B1, `(.L_x_288) ;  /* 0x0000009000017945 */ /* 0x000fe20003800000 */
[----:B------:R-:W-:-:S04]  /*7da0*/  FMUL R5, R0, R155 ;  /* 0x0000009b00057220 */ /* 0x000fc80000400000 */
[----:B------:R-:W-:-:S05]  /*7db0*/  FFMA R5, R150, R154, R5 ;  /* 0x0000009a96057223 */ /* 0x000fca0000000005 */
[----:B------:R-:W-:-:S04]  /*7dc0*/  F2FP.BF16.F32.PACK_AB R5, RZ, R5 ;  /* 0x00000005ff05723e */ /* 0x000fc800000010ff */
[----:B------:R-:W-:Y:S01]  /*7dd0*/  PRMT R2, R5, 0x7610, R2 ;  /* 0x0000761005027816 */ /* 0x000fe20000000002 */
[----:B------:R-:W-:-:S05]  /*7de0*/  @P1 IMAD.MOV.U32 R5, RZ, RZ, R11 ;  /* 0x000000ffff051224 */ /* 0x000fca00078e000b */
[----:B------:R0:W-:Y:S01]  /*7df0*/  @P1 STG.E.U16 desc[UR36][R4.64+0x1f0], R2 ;  /* 0x0001f00204001986 */ /* 0x0001e2000c101524 */
[----:B------:R-:W-:Y:S05]  /*7e00*/  @!P0 BRA `(.L_x_289) ;  /* 0x0000000000048947 */ /* 0x000fea0003800000 */
[----:B------:R0:W5:Y:S02]  /*7e10*/  LDG.E.LTC128B.U16 R19, desc[UR36][R8.64+0x1f2] ;  /* 0x0001f22408137981 */ /* 0x000164000c1e1520 */
.L_x_289:
[----:B------:R-:W-:Y:S05]  /*7e20*/  BSYNC B1 ;  /* 0x0000000000017941 */ /* 0x000fea0003800000 */
.L_x_288:
[----:B------:R-:W-:Y:S05]  /*7e30*/  @!P0 BRA `(.L_x_290) ;  /* 0x0000002400488947 */ /* 0x000fea0003800000 */
[----:B-----5:R-:W-:-:S04]  /*7e40*/  IMAD.U32 R0, R19, 0x10000, RZ ;  /* 0x0001000013007824 */ /* 0x020fc800078e00ff */
[----:B------:R-:W-:-:S04]  /*7e50*/  FMUL R0, R0, R155 ;  /* 0x0000009b00007220 */ /* 0x000fc80000400000 */
[----:B------:R-:W-:-:S05]  /*7e60*/  FFMA R0, R151, R154, R0 ;  /* 0x0000009a97007223 */ /* 0x000fca0000000000 */
[----:B------:R-:W-:-:S05]  /*7e70*/  F2FP.BF16.F32.PACK_AB R0, RZ, R0 ;  /* 0x00000000ff00723e */ /* 0x000fca00000010ff */
[----:B------:R0:W-:Y:S01]  /*7e80*/  STG.E.U16 desc[UR36][R10.64+0x1f2], R0 ;  /* 0x0001f2000a007986 */ /* 0x0001e2000c101524 */
[----:B------:R-:W-:Y:S05]  /*7e90*/  BRA `(.L_x_290) ;  /* 0x0000002400307947 */ /* 0x000fea0003800000 */
.L_x_37:
[----:B------:R-:W-:Y:S01]  /*7ea0*/  ISETP.GT.AND P0, PT, R0, 0x1, PT ;  /* 0x000000010000780c */ /* 0x000fe20003f04270 */
[----:B------:R-:W-:Y:S01]  /*7eb0*/  ULDC.64 UR4, c[0x0][0x5c0] ;  /* 0x0001700000047ab9 */ /* 0x000fe20000000a00 */
[-C--:B------:R-:W-:Y:S01]  /*7ec0*/  FMUL R24, R24, R154.reuse ;  /* 0x0000009a18187220 */ /* 0x080fe20000400000 */
[-C--:B------:R-:W-:Y:S01]  /*7ed0*/  FMUL R25, R25, R154.reuse ;  /* 0x0000009a19197220 */ /* 0x080fe20000400000 */
[----:B------:R-:W-:Y:S01]  /*7ee0*/  ISETP.GT.AND P3, PT, R3, RZ, P0 ;  /* 0x000000ff0300720c */ /* 0x000fe20000764270 */
[-C--:B------:R-:W-:Y:S01]  /*7ef0*/  FMUL R26, R26, R154.reuse ;  /* 0x0000009a1a1a7220 */ /* 0x080fe20000400000 */
[----:B------:R-:W-:Y:S01]  /*7f00*/  LEA R4, P4, R6, UR4, 0x1 ;  /* 0x0000000406047c11 */ /* 0x000fe2000f8808ff */
[----:B------:R-:W-:Y:S01]  /*7f10*/  FMUL R27, R27, R154 ;  /* 0x0000009a1b1b7220 */ /* 0x000fe20000400000 */
[----:B------:R-:W-:Y:S01]  /*7f20*/  F2FP.BF16.F32.PACK_AB R24, RZ, R24 ;  /* 0x00000018ff18723e */ /* 0x000fe200000010ff */
[-C--:B------:R-:W-:Y:S01]  /*7f30*/  FMUL R28, R28, R154.reuse ;  /* 0x0000009a1c1c7220 */ /* 0x080fe20000400000 */
[----:B------:R-:W-:Y:S01]  /*7f40*/  LEA.HI.X R5, R6, UR5, R179, 0x1, P4 ;  /* 0x0000000506057c11 */ /* 0x000fe2000a0f0cb3 */
[-C--:B------:R-:W-:Y:S01]  /*7f50*/  FMUL R29, R29, R154.reuse ;  /* 0x0000009a1d1d7220 */ /* 0x080fe20000400000 */
[----:B------:R-:W-:Y:S01]  /*7f60*/  F2FP.BF16.F32.PACK_AB R25, RZ, R25 ;  /* 0x00000019ff19723e */ /* 0x000fe200000010ff */
[-C--:B------:R-:W-:Y:S01]  /*7f70*/  FMUL R30, R30, R154.reuse ;  /* 0x0000009a1e1e7220 */ /* 0x080fe20000400000 */
[----:B------:R-:W-:Y:S01]  /*7f80*/  SHF.L.U64.HI R11, R10, 0x4, R11 ;  /* 0x000000040a0b7819 */ /* 0x000fe2000001020b */
[----:B------:R-:W-:Y:S01]  /*7f90*/  @P1 STG.E.U16 desc[UR36][R4.64], R24 ;  /* 0x0000001804001986 */ /* 0x000fe2000c101524 */
[----:B------:R-:W-:Y:S01]  /*7fa0*/  ISETP.GT.AND P1, PT, R0, 0x8, PT ;  /* 0x000000080000780c */ /* 0x000fe20003f24270 */
[----:B------:R-:W-:Y:S01]  /*7fb0*/  FMUL R31, R31, R154 ;  /* 0x0000009a1f1f7220 */ /* 0x000fe20000400000 */
[C---:B------:R-:W-:Y:S01]  /*7fc0*/  ISETP.GT.AND P4, PT, R3.reuse, 0x8, P0 ;  /* 0x000000080300780c */ /* 0x040fe20000784270 */
[----:B------:R-:W-:Y:S01]  /*7fd0*/  @P3 STG.E.U16 desc[UR36][R4.64+0x2], R25 ;  /* 0x0000021904003986 */ /* 0x000fe2000c101524 */
[----:B------:R-:W-:Y:S01]  /*7fe0*/  LEA R6, P3, R10, R4, 0x4 ;  /* 0x000000040a067211 */ /* 0x000fe200078620ff */
[-C--:B------:R-:W-:Y:S01]  /*7ff0*/  FMUL R32, R32, R154.reuse ;  /* 0x0000009a20207220 */ /* 0x080fe20000400000 */
[----:B------:R-:W-:Y:S01]  /*8000*/  ISETP.GT.AND P2, PT, R3, 0x8, P2 ;  /* 0x000000080300780c */ /* 0x000fe20001744270 */
[-C--:B------:R-:W-:Y:S01]  /*8010*/  FMUL R33, R33, R154.reuse ;  /* 0x0000009a21217220 */ /* 0x080fe20000400000 */
[----:B------:R-:W-:Y:S01]  /*8020*/  ISETP.GT.AND P0, PT, R0, 0x9, PT ;  /* 0x000000090000780c */ /* 0x000fe20003f04270 */
[----:B------:R-:W-:Y:S01]  /*8030*/  IMAD.X R7, R11, 0x1, R5, P3 ;  /* 0x000000010b077824 */ /* 0x000fe200018e0605 */
[C---:B------:R-:W-:Y:S01]  /*8040*/  ISETP.GT.AND P5, PT, R3.reuse, RZ, P1 ;  /* 0x000000ff0300720c */ /* 0x040fe20000fa4270 */
[-C--:B------:R-:W-:Y:S01]  /*8050*/  FMUL R34, R34, R154.reuse ;  /* 0x0000009a22227220 */ /* 0x080fe20000400000 */
[----:B------:R-:W-:Y:S01]  /*8060*/  ISETP.GT.AND P3, PT, R3, RZ, P0 ;  /* 0x000000ff0300720c */ /* 0x000fe20000764270 */
[----:B------:R-:W-:Y:S01]  /*8070*/  FMUL R35, R35, R154 ;  /* 0x0000009a23237220 */ /* 0x000fe20000400000 */
[----:B------:R-:W-:Y:S01]  /*8080*/  F2FP.BF16.F32.PACK_AB R26, RZ, R26 ;  /* 0x0000001aff1a723e */ /* 0x000fe200000010ff */
[-C--:B------:R-:W-:Y:S01]  /*8090*/  FMUL R36, R36, R154.reuse ;  /* 0x0000009a24247220 */ /* 0x080fe20000400000 */
[----:B------:R-:W-:Y:S01]  /*80a0*/  F2FP.BF16.F32.PACK_AB R27, RZ, R27 ;  /* 0x0000001bff1b723e */ /* 0x000fe200000010ff */
[----:B------:R-:W-:Y:S01]  /*80b0*/  FMUL R37, R37, R154 ;  /* 0x0000009a25257220 */ /* 0x000fe20000400000 */
[----:B------:R-:W-:Y:S01]  /*80c0*/  F2FP.BF16.F32.PACK_AB R28, RZ, R28 ;  /* 0x0000001cff1c723e */ /* 0x000fe200000010ff */
[----:B------:R-:W-:Y:S01]  /*80d0*/  @P2 STG.E.U16 desc[UR36][R6.64], R26 ;  /* 0x0000001a06002986 */ /* 0x000fe2000c101524 */
[----:B------:R-:W-:Y:S01]  /*80e0*/  F2FP.BF16.F32.PACK_AB R29, RZ, R29 ;  /* 0x0000001dff1d723e */ /* 0x000fe200000010ff */
[-C--:B------:R-:W-:Y:S01]  /*80f0*/  FMUL R38, R38, R154.reuse ;  /* 0x0000009a26267220 */ /* 0x080fe20000400000 */
[----:B------:R-:W-:Y:S01]  /*8100*/  ISETP.GT.AND P2, PT, R3, 0x8, P1 ;  /* 0x000000080300780c */ /* 0x000fe20000f44270 */
[----:B------:R-:W-:Y:S01]  /*8110*/  @P4 STG.E.U16 desc[UR36][R6.64+0x2], R27 ;  /* 0x0000021b06004986 */ /* 0x000fe2000c101524 */
[----:B------:R-:W-:Y:S01]  /*8120*/  ISETP.GT.AND P1, PT, R0, 0x10, PT ;  /* 0x000000100000780c */ /* 0x000fe20003f24270 */
[----:B------:R-:W-:Y:S01]  /*8130*/  FMUL R39, R39, R154 ;  /* 0x0000009a27277220 */ /* 0x000fe20000400000 */
[----:B------:R-:W-:Y:S01]  /*8140*/  F2FP.BF16.F32.PACK_AB R30, RZ, R30 ;  /* 0x0000001eff1e723e */ /* 0x000fe200000010ff */
[----:B------:R-:W-:Y:S01]  /*8150*/  @P5 STG.E.U16 desc[UR36][R4.64+0x10], R28 ;  /* 0x0000101c04005986 */ /* 0x000fe2000c101524 */
[C---:B------:R-:W-:Y:S01]  /*8160*/  ISETP.GT.AND P4, PT, R3.reuse, RZ, P1 ;  /* 0x000000ff0300720c */ /* 0x040fe20000f84270 */
[-C--:B------:R-:W-:Y:S01]  /*8170*/  FMUL R40, R40, R154.reuse ;  /* 0x0000009a28287220 */ /* 0x080fe20000400000 */
[----:B------:R-:W-:Y:S01]  /*8180*/  F2FP.BF16.F32.PACK_AB R31, RZ, R31 ;  /* 0x0000001fff1f723e */ /* 0x000fe200000010ff */
[----:B------:R-:W-:Y:S01]  /*8190*/  @P3 STG.E.U16 desc[UR36][R4.64+0x12], R29 ;  /* 0x0000121d04003986 */ /* 0x000fe2000c101524 */
[----:B------:R-:W-:Y:S01]  /*81a0*/  ISETP.GT.AND P3, PT, R3, 0x8, P0 ;  /* 0x000000080300780c */ /* 0x000fe20000764270 */
[----:B------:R-:W-:Y:S01]  /*81b0*/  FMUL R41, R41, R154 ;  /* 0x0000009a29297220 */ /* 0x000fe20000400000 */
[----:B------:R-:W-:Y:S01]  /*81c0*/  ISETP.GT.AND P0, PT, R0, 0x11, PT ;  /* 0x000000110000780c */ /* 0x000fe20003f04270 */
[----:B------:R-:W-:Y:S01]  /*81d0*/  @P2 STG.E.U16 desc[UR36][R6.64+0x10], R30 ;  /* 0x0000101e06002986 */ /* 0x000fe2000c101524 */
[----:B------:R-:W-:Y:S01]  /*81e0*/  F2FP.BF16.F32.PACK_AB R32, RZ, R32 ;  /* 0x00000020ff20723e */ /* 0x000fe200000010ff */
[-C--:B------:R-:W-:Y:S01]  /*81f0*/  FMUL R42, R42, R154.reuse ;  /* 0x0000009a2a2a7220 */ /* 0x080fe20000400000 */
[----:B------:R-:W-:Y:S01]  /*8200*/  ISETP.GT.AND P5, PT, R3, RZ, P0 ;  /* 0x000000ff0300720c */ /* 0x000fe200007a4270 */
[-C--:B------:R-:W-:Y:S01]  /*8210*/  FMUL R43, R43, R154.reuse ;  /* 0x0000009a2b2b7220 */ /* 0x080fe20000400000 */
[----:B------:R-:W-:Y:S01]  /*8220*/  ISETP.GT.AND P2, PT, R3, 0x8, P1 ;  /* 0x000000080300780c */ /* 0x000fe20000f44270 */
[-C--:B------:R-:W-:Y:S01]  /*8230*/  FMUL R44, R44, R154.reuse ;  /* 0x0000009a2c2c7220 */ /* 0x080fe20000400000 */
[----:B------:R-:W-:Y:S01]  /*8240*/  ISETP.GT.AND P1, PT, R0, 0x18, PT ;  /* 0x000000180000780c */ /* 0x000fe20003f24270 */
[-C--:B------:R-:W-:Y:S01]  /*8250*/  FMUL R45, R45, R154.reuse ;  /* 0x0000009a2d2d7220 */ /* 0x080fe20000400000 */
[----:B------:R-:W-:Y:S01]  /*8260*/  F2FP.BF16.F32.PACK_AB R33, RZ, R33 ;  /* 0x00000021ff21723e */ /* 0x000fe200000010ff */
[----:B------:R-:W-:Y:S01]  /*8270*/  @P3 STG.E.U16 desc[UR36][R6.64+0x12], R31 ;  /* 0x0000121f06003986 */ /* 0x000fe2000c101524 */
[C---:B------:R-:W-:Y:S01]  /*8280*/  ISETP.GT.AND P3, PT, R3.reuse, 0x8, P0 ;  /* 0x000000080300780c */ /* 0x040fe20000764270 */
[-C--:B------:R-:W-:Y:S01]  /*8290*/  FMUL R46, R46, R154.reuse ;  /* 0x0000009a2e2e7220 */ /* 0x080fe20000400000 */
[----:B------:R-:W-:Y:S01]  /*82a0*/  ISETP.GT.AND P0, PT, R0, 0x19, PT ;  /* 0x000000190000780c */ /* 0x000fe20003f04270 */
[----:B------:R-:W-:Y:S01]  /*82b0*/  @P4 STG.E.U16 desc[UR36][R4.64+0x20], R32 ;  /* 0x0000202004004986 */ /* 0x000fe2000c101524 */
[----:B------:R-:W-:Y:S01]  /*82c0*/  ISETP.GT.AND P4, PT, R3, RZ, P1 ;  /* 0x000000ff0300720c */ /* 0x000fe20000f84270 */
[----:B------:R-:W-:Y:S01]  /*82d0*/  FMUL R47, R47, R154 ;  /* 0x0000009a2f2f7220 */ /* 0x000fe20000400000 */
[----:B------:R-:W-:Y:S01]  /*82e0*/  F2FP.BF16.F32.PACK_AB R34, RZ, R34 ;  /* 0x00000022ff22723e */ /* 0x000fe200000010ff */
[----:B------:R-:W-:Y:S01]  /*82f0*/  @P5 STG.E.U16 desc[UR36][R4.64+0x22], R33 ;  /* 0x0000222104005986 */ /* 0x000fe2000c101524 */
[----:B------:R-:W-:Y:S01]  /*8300*/  ISETP.GT.AND P5, PT, R3, RZ, P0 ;  /* 0x000000ff0300720c */ /* 0x000fe200007a4270 */
[----:B------:R-:W-:Y:S01]  /*8310*/  FMUL R48, R48, R154 ;  /* 0x0000009a30307220 */ /* 0x000fe20000400000 */
[----:B------:R-:W-:Y:S01]  /*8320*/  F2FP.BF16.F32.PACK_AB R35, RZ, R35 ;  /* 0x00000023ff23723e */ /* 0x000fe200000010ff */
[----:B------:R-:W-:Y:S01]  /*8330*/  @P2 STG.E.U16 desc[UR36][R6.64+0x20], R34 ;  /* 0x0000202206002986 */ /* 0x000fe2000c101524 */
[----:B------:R-:W-:Y:S01]  /*8340*/  F2FP.BF16.F32.PACK_AB R36, RZ, R36 ;  /* 0x00000024ff24723e */ /* 0x000fe200000010ff */
[-C--:B------:R-:W-:Y:S01]  /*8350*/  FMUL R49, R49, R154.reuse ;  /* 0x0000009a31317220 */ /* 0x080fe20000400000 */
[C---:B------:R-:W-:Y:S01]  /*8360*/  ISETP.GT.AND P2, PT, R3.reuse, 0x8, P1 ;  /* 0x000000080300780c */ /* 0x040fe20000f44270 */
[----:B------:R-:W-:Y:S01]  /*8370*/  @P3 STG.E.U16 desc[UR36][R6.64+0x22], R35 ;  /* 0x0000222306003986 */ /* 0x000fe2000c101524 */
[----:B------:R-:W-:Y:S01]  /*8380*/  ISETP.GT.AND P1, PT, R0, 0x20, PT ;  /* 0x000000200000780c */ /* 0x000fe20003f24270 */
[-C--:B------:R-:W-:Y:S01]  /*8390*/  FMUL R50, R50, R154.reuse ;  /* 0x0000009a32327220 */ /* 0x080fe20000400000 */
[----:B------:R-:W-:Y:S01]  /*83a0*/  F2FP.BF16.F32.PACK_AB R37, RZ, R37 ;  /* 0x00000025ff25723e */ /* 0x000fe200000010ff */
[----:B------:R-:W-:Y:S01]  /*83b0*/  @P4 STG.E.U16 desc[UR36][R4.64+0x30], R36 ;  /* 0x0000302404004986 */ /* 0x000fe2000c101524 */
[----:B------:R-:W-:Y:S01]  /*83c0*/  ISETP.GT.AND P3, PT, R3, 0x8, P0 ;  /* 0x000000080300780c */ /* 0x000fe20000764270 */
[-C--:B------:R-:W-:Y:S01]  /*83d0*/  FMUL R51, R51, R154.reuse ;  /* 0x0000009a33337220 */ /* 0x080fe20000400000 */
[----:B------:R-:W-:Y:S01]  /*83e0*/  ISETP.GT.AND P0, PT, R0, 0x21, PT ;  /* 0x000000210000780c */ /* 0x000fe20003f04270 */
[----:B------:R-:W-:Y:S01]  /*83f0*/  @P5 STG.E.U16 desc[UR36][R4.64+0x32], R37 ;  /* 0x0000322504005986 */ /* 0x000fe2000c101524 */
[----:B------:R-:W-:Y:S01]  /*8400*/  ISETP.GT.AND P4, PT, R3, RZ, P1 ;  /* 0x000000ff0300720c */ /* 0x000fe20000f84270 */
[----:B------:R-:W-:Y:S01]  /*8410*/  FMUL R52, R52, R154 ;  /* 0x0000009a34347220 */ /* 0x000fe20000400000 */
[----:B------:R-:W-:Y:S01]  /*8420*/  F2FP.BF16.F32.PACK_AB R38, RZ, R38 ;  /* 0x00000026ff26723e */ /* 0x000fe200000010ff */
[-C--:B------:R-:W-:Y:S01]  /*8430*/  FMUL R53, R53, R154.reuse ;  /* 0x0000009a35357220 */ /* 0x080fe20000400000 */
        /* <DEDUP_REMOVED lines=325> */
[----:B------:R-:W-:Y:S01]  /*9890*/  FMUL R151, R151, R154 ;  /* 0x0000009a97977220 */ /* 0x000fe20000400000 */
[----:B------:R-:W-:Y:S01]  /*98a0*/  ISETP.GT.AND P2, PT, R3, 0x8, P1 ;  /* 0x000000080300780c */ /* 0x000fe20000f44270 */
[----:B------:R-:W-:Y:S01]  /*98b0*/  @P3 STG.E.U16 desc[UR36][R6.64+0x132], R103 ;  /* 0x0001326706003986 */ /* 0x000fe2000c101524 */
[----:B------:R-:W-:-:S02]  /*98c0*/  ISETP.GT.AND P1, PT, R0, 0xa8, PT ;  /* 0x000000a80000780c */ /* 0x000fc40003f24270 */
[----:B------:R-:W-:Y:S01]  /*98d0*/  F2FP.BF16.F32.PACK_AB R105, RZ, R105 ;  /* 0x00000069ff69723e */ /* 0x000fe200000010ff */
[----:B------:R-:W-:Y:S01]  /*98e0*/  @P4 STG.E.U16 desc[UR36][R4.64+0x140], R104 ;  /* 0x0001406804004986 */ /* 0x000fe2000c101524 */
[C---:B------:R-:W-:Y:S02]  /*98f0*/  ISETP.GT.AND P3, PT, R3.reuse, 0x8, P0 ;  /* 0x000000080300780c */ /* 0x040fe40000764270 */
[----:B------:R-:W-:Y:S01]  /*9900*/  ISETP.GT.AND P0, PT, R0, 0xa9, PT ;  /* 0x000000a90000780c */ /* 0x000fe20003f04270 */
[----:B------:R-:W-:Y:S01]  /*9910*/  @P5 STG.E.U16 desc[UR36][R4.64+0x142], R105 ;  /* 0x0001426904005986 */ /* 0x000fe2000c101524 */
[C---:B------:R-:W-:Y:S02]  /*9920*/  ISETP.GT.AND P4, PT, R3.reuse, RZ, P1 ;  /* 0x000000ff0300720c */ /* 0x040fe40000f84270 */
[----:B------:R-:W-:Y:S02]  /*9930*/  F2FP.BF16.F32.PACK_AB R106, RZ, R106 ;  /* 0x0000006aff6a723e */ /* 0x000fe400000010ff */
[----:B------:R-:W-:-:S02]  /*9940*/  ISETP.GT.AND P5, PT, R3, RZ, P0 ;  /* 0x000000ff0300720c */ /* 0x000fc400007a4270 */
[----:B------:R-:W-:Y:S01]  /*9950*/  F2FP.BF16.F32.PACK_AB R107, RZ, R107 ;  /* 0x0000006bff6b723e */ /* 0x000fe200000010ff */
[----:B------:R-:W-:Y:S01]  /*9960*/  @P2 STG.E.U16 desc[UR36][R6.64+0x140], R106 ;  /* 0x0001406a06002986 */ /* 0x000fe2000c101524 */
[----:B------:R-:W-:Y:S02]  /*9970*/  F2FP.BF16.F32.PACK_AB R108, RZ, R108 ;  /* 0x0000006cff6c723e */ /* 0x000fe400000010ff */
[C---:B------:R-:W-:Y:S01]  /*9980*/  ISETP.GT.AND P2, PT, R3.reuse, 0x8, P1 ;  /* 0x000000080300780c */ /* 0x040fe20000f44270 */
[----:B------:R-:W-:Y:S01]  /*9990*/  @P3 STG.E.U16 desc[UR36][R6.64+0x142], R107 ;  /* 0x0001426b06003986 */ /* 0x000fe2000c101524 */
[----:B------:R-:W-:Y:S02]  /*99a0*/  ISETP.GT.AND P1, PT, R0, 0xb0, PT ;  /* 0x000000b00000780c */ /* 0x000fe40003f24270 */
[----:B------:R-:W-:Y:S01]  /*99b0*/  F2FP.BF16.F32.PACK_AB R109, RZ, R109 ;  /* 0x0000006dff6d723e */ /* 0x000fe200000010ff */
[----:B------:R-:W-:Y:S01]  /*99c0*/  @P4 STG.E.U16 desc[UR36][R4.64+0x150], R108 ;  /* 0x0001506c04004986 */ /* 0x000fe2000c101524 */
[----:B------:R-:W-:-:S02]  /*99d0*/  ISETP.GT.AND P3, PT, R3, 0x8, P0 ;  /* 0x000000080300780c */ /* 0x000fc40000764270 */
[----:B------:R-:W-:Y:S01]  /*99e0*/  ISETP.GT.AND P0, PT, R0, 0xb1, PT ;  /* 0x000000b10000780c */ /* 0x000fe20003f04270 */
[----:B------:R-:W-:Y:S01]  /*99f0*/  @P5 STG.E.U16 desc[UR36][R4.64+0x152], R109 ;  /* 0x0001526d04005986 */ /* 0x000fe2000c101524 */
[C---:B------:R-:W-:Y:S02]  /*9a00*/  ISETP.GT.AND P4, PT, R3.reuse, RZ, P1 ;  /* 0x000000ff0300720c */ /* 0x040fe40000f84270 */
[----:B------:R-:W-:Y:S02]  /*9a10*/  F2FP.BF16.F32.PACK_AB R110, RZ, R110 ;  /* 0x0000006eff6e723e */ /* 0x000fe400000010ff */
[----:B------:R-:W-:Y:S02]  /*9a20*/  ISETP.GT.AND P5, PT, R3, RZ, P0 ;  /* 0x000000ff0300720c */ /* 0x000fe400007a4270 */
[----:B------:R-:W-:Y:S01]  /*9a30*/  F2FP.BF16.F32.PACK_AB R111, RZ, R111 ;  /* 0x0000006fff6f723e */ /* 0x000fe200000010ff */
[----:B------:R-:W-:Y:S01]  /*9a40*/  @P2 STG.E.U16 desc[UR36][R6.64+0x150], R110 ;  /* 0x0001506e06002986 */ /* 0x000fe2000c101524 */
[----:B------:R-:W-:-:S02]  /*9a50*/  F2FP.BF16.F32.PACK_AB R112, RZ, R112 ;  /* 0x00000070ff70723e */ /* 0x000fc400000010ff */
[C---:B------:R-:W-:Y:S01]  /*9a60*/  ISETP.GT.AND P2, PT, R3.reuse, 0x8, P1 ;  /* 0x000000080300780c */ /* 0x040fe20000f44270 */
[----:B------:R-:W-:Y:S01]  /*9a70*/  @P3 STG.E.U16 desc[UR36][R6.64+0x152], R111 ;  /* 0x0001526f06003986 */ /* 0x000fe2000c101524 */
[C---:B------:R-:W-:Y:S02]  /*9a80*/  ISETP.GT.AND P1, PT, R0.reuse, 0xb8, PT ;  /* 0x000000b80000780c */ /* 0x040fe40003f24270 */
[----:B------:R-:W-:Y:S01]  /*9a90*/  F2FP.BF16.F32.PACK_AB R113, RZ, R113 ;  /* 0x00000071ff71723e */ /* 0x000fe200000010ff */
[----:B------:R-:W-:Y:S01]  /*9aa0*/  @P4 STG.E.U16 desc[UR36][R4.64+0x160], R112 ;  /* 0x0001607004004986 */ /* 0x000fe2000c101524 */
[C---:B------:R-:W-:Y:S02]  /*9ab0*/  ISETP.GT.AND P3, PT, R3.reuse, 0x8, P0 ;  /* 0x000000080300780c */ /* 0x040fe40000764270 */
[----:B------:R-:W-:Y:S01]  /*9ac0*/  ISETP.GT.AND P0, PT, R0, 0xb9, PT ;  /* 0x000000b90000780c */ /* 0x000fe20003f04270 */
[----:B------:R-:W-:Y:S01]  /*9ad0*/  @P5 STG.E.U16 desc[UR36][R4.64+0x162], R113 ;  /* 0x0001627104005986 */ /* 0x000fe2000c101524 */
[----:B------:R-:W-:-:S02]  /*9ae0*/  ISETP.GT.AND P4, PT, R3, RZ, P1 ;  /* 0x000000ff0300720c */ /* 0x000fc40000f84270 */
[----:B------:R-:W-:Y:S02]  /*9af0*/  F2FP.BF16.F32.PACK_AB R114, RZ, R114 ;  /* 0x00000072ff72723e */ /* 0x000fe400000010ff */
[C---:B------:R-:W-:Y:S02]  /*9b00*/  ISETP.GT.AND P5, PT, R3.reuse, RZ, P0 ;  /* 0x000000ff0300720c */ /* 0x040fe400007a4270 */
[----:B------:R-:W-:Y:S01]  /*9b10*/  F2FP.BF16.F32.PACK_AB R115, RZ, R115 ;  /* 0x00000073ff73723e */ /* 0x000fe200000010ff */
[----:B------:R-:W-:Y:S01]  /*9b20*/  @P2 STG.E.U16 desc[UR36][R6.64+0x160], R114 ;  /* 0x0001607206002986 */ /* 0x000fe2000c101524 */
[----:B------:R-:W-:Y:S02]  /*9b30*/  F2FP.BF16.F32.PACK_AB R116, RZ, R116 ;  /* 0x00000074ff74723e */ /* 0x000fe400000010ff */
        /* <DEDUP_REMOVED lines=65> */
[----:B------:R-:W-:Y:S02]  /*9f50*/  ISETP.GT.AND P5, PT, R3, RZ, P0 ;  /* 0x000000ff0300720c */ /* 0x000fe400007a4270 */
[----:B------:R-:W-:Y:S02]  /*9f60*/  F2FP.BF16.F32.PACK_AB R134, RZ, R134 ;  /* 0x00000086ff86723e */ /* 0x000fe400000010ff */
[----:B------:R-:W-:Y:S02]  /*9f70*/  F2FP.BF16.F32.PACK_AB R135, RZ, R135 ;  /* 0x00000087ff87723e */ /* 0x000fe400000010ff */
[----:B------:R-:W-:Y:S01]  /*9f80*/  F2FP.BF16.F32.PACK_AB R136, RZ, R136 ;  /* 0x00000088ff88723e */ /* 0x000fe200000010ff */
[----:B------:R-:W-:Y:S01]  /*9f90*/  @P2 STG.E.U16 desc[UR36][R6.64+0x1b0], R134 ;  /* 0x0001b08606002986 */ /* 0x000fe2000c101524 */
[----:B------:R-:W-:-:S02]  /*9fa0*/  F2FP.BF16.F32.PACK_AB R137, RZ, R137 ;  /* 0x00000089ff89723e */ /* 0x000fc400000010ff */
[C---:B------:R-:W-:Y:S01]  /*9fb0*/  ISETP.GT.AND P1, PT, R3.reuse, 0x8, P1 ;  /* 0x000000080300780c */ /* 0x040fe20000f24270 */
[----:B------:R-:W-:Y:S01]  /*9fc0*/  @P3 STG.E.U16 desc[UR36][R6.64+0x1b2], R135 ;  /* 0x0001b28706003986 */ /* 0x000fe2000c101524 */
[C---:B------:R-:W-:Y:S02]  /*9fd0*/  ISETP.GT.AND P2, PT, R3.reuse, 0x8, P0 ;  /* 0x000000080300780c */ /* 0x040fe40000744270 */
[C---:B------:R-:W-:Y:S01]  /*9fe0*/  ISETP.GT.AND P0, PT, R0.reuse, 0xe9, PT ;  /* 0x000000e90000780c */ /* 0x040fe20003f04270 */
[----:B------:R-:W-:Y:S01]  /*9ff0*/  @P4 STG.E.U16 desc[UR36][R4.64+0x1c0], R136 ;  /* 0x0001c08804004986 */ /* 0x000fe2000c101524 */
[----:B------:R-:W-:Y:S02]  /*a000*/  ISETP.GT.AND P4, PT, R0, 0xe8, PT ;  /* 0x000000e80000780c */ /* 0x000fe40003f84270 */
[----:B------:R-:W-:Y:S01]  /*a010*/  F2FP.BF16.F32.PACK_AB R138, RZ, R138 ;  /* 0x0000008aff8a723e */ /* 0x000fe200000010ff */
[----:B------:R-:W-:Y:S01]  /*a020*/  @P5 STG.E.U16 desc[UR36][R4.64+0x1c2], R137 ;  /* 0x0001c28904005986 */ /* 0x000fe2000c101524 */
[----:B------:R-:W-:-:S02]  /*a030*/  ISETP.GT.AND P5, PT, R3, RZ, P4 ;  /* 0x000000ff0300720c */ /* 0x000fc400027a4270 */
[----:B------:R-:W-:Y:S01]  /*a040*/  F2FP.BF16.F32.PACK_AB R139, RZ, R139 ;  /* 0x0000008bff8b723e */ /* 0x000fe200000010ff */
[----:B------:R-:W-:Y:S01]  /*a050*/  @P1 STG.E.U16 desc[UR36][R6.64+0x1c0], R138 ;  /* 0x0001c08a06001986 */ /* 0x000fe2000c101524 */
[----:B------:R-:W-:Y:S02]  /*a060*/  F2FP.BF16.F32.PACK_AB R140, RZ, R140 ;  /* 0x0000008cff8c723e */ /* 0x000fe400000010ff */
[C---:B------:R-:W-:Y:S01]  /*a070*/  ISETP.GT.AND P3, PT, R3.reuse, RZ, P0 ;  /* 0x000000ff0300720c */ /* 0x040fe20000764270 */
[----:B------:R-:W-:Y:S01]  /*a080*/  @P2 STG.E.U16 desc[UR36][R6.64+0x1c2], R139 ;  /* 0x0001c28b06002986 */ /* 0x000fe2000c101524 */
[C---:B------:R-:W-:Y:S02]  /*a090*/  ISETP.GT.AND P4, PT, R3.reuse, 0x8, P4 ;  /* 0x000000080300780c */ /* 0x040fe40002784270 */
[----:B------:R-:W-:Y:S02]  /*a0a0*/  F2FP.BF16.F32.PACK_AB R141, RZ, R141 ;  /* 0x0000008dff8d723e */ /* 0x000fe400000010ff */
[----:B------:R-:W-:Y:S01]  /*a0b0*/  F2FP.BF16.F32.PACK_AB R142, RZ, R142 ;  /* 0x0000008eff8e723e */ /* 0x000fe200000010ff */
[----:B------:R-:W-:Y:S01]  /*a0c0*/  @P5 STG.E.U16 desc[UR36][R4.64+0x1d0], R140 ;  /* 0x0001d08c04005986 */ /* 0x000fe2000c101524 */
[----:B------:R-:W-:-:S02]  /*a0d0*/  ISETP.GT.AND P5, PT, R3, 0x8, P0 ;  /* 0x000000080300780c */ /* 0x000fc400007a4270 */
[----:B------:R-:W-:Y:S02]  /*a0e0*/  F2FP.BF16.F32.PACK_AB R143, RZ, R143 ;  /* 0x0000008fff8f723e */ /* 0x000fe400000010ff */
[C---:B------:R-:W-:Y:S01]  /*a0f0*/  ISETP.GT.AND P0, PT, R0.reuse, 0xf1, PT ;  /* 0x000000f10000780c */ /* 0x040fe20003f04270 */
[----:B------:R-:W-:Y:S01]  /*a100*/  @P3 STG.E.U16 desc[UR36][R4.64+0x1d2], R141 ;  /* 0x0001d28d04003986 */ /* 0x000fe2000c101524 */
[----:B------:R-:W-:Y:S02]  /*a110*/  ISETP.GT.AND P3, PT, R0, 0xf0, PT ;  /* 0x000000f00000780c */ /* 0x000fe40003f64270 */
[----:B------:R-:W-:Y:S01]  /*a120*/  F2FP.BF16.F32.PACK_AB R144, RZ, R144 ;  /* 0x00000090ff90723e */ /* 0x000fe200000010ff */
[----:B------:R-:W-:Y:S01]  /*a130*/  @P4 STG.E.U16 desc[UR36][R6.64+0x1d0], R142 ;  /* 0x0001d08e06004986 */ /* 0x000fe2000c101524 */
[C---:B------:R-:W-:Y:S02]  /*a140*/  ISETP.GT.AND P4, PT, R3.reuse, RZ, P3 ;  /* 0x000000ff0300720c */ /* 0x040fe40001f84270 */
[C---:B------:R-:W-:Y:S01]  /*a150*/  ISETP.GT.AND P3, PT, R3.reuse, 0x8, P3 ;  /* 0x000000080300780c */ /* 0x040fe20001f64270 */
[----:B------:R-:W-:Y:S01]  /*a160*/  @P5 STG.E.U16 desc[UR36][R6.64+0x1d2], R143 ;  /* 0x0001d28f06005986 */ /* 0x000fe2000c101524 */
[----:B------:R-:W-:-:S02]  /*a170*/  ISETP.GT.AND P5, PT, R3, RZ, P0 ;  /* 0x000000ff0300720c */ /* 0x000fc400007a4270 */
[----:B------:R-:W-:Y:S02]  /*a180*/  F2FP.BF16.F32.PACK_AB R145, RZ, R145 ;  /* 0x00000091ff91723e */ /* 0x000fe400000010ff */
[C---:B------:R-:W-:Y:S02]  /*a190*/  ISETP.GT.AND P0, PT, R3.reuse, 0x8, P0 ;  /* 0x000000080300780c */ /* 0x040fe40000704270 */
[C---:B------:R-:W-:Y:S02]  /*a1a0*/  ISETP.GT.AND P1, PT, R0.reuse, 0xf9, PT ;  /* 0x000000f90000780c */ /* 0x040fe40003f24270 */
[----:B------:R-:W-:Y:S01]  /*a1b0*/  ISETP.GT.AND P2, PT, R0, 0xf8, PT ;  /* 0x000000f80000780c */ /* 0x000fe20003f44270 */
[----:B------:R-:W-:Y:S01]  /*a1c0*/  @P4 STG.E.U16 desc[UR36][R4.64+0x1e0], R144 ;  /* 0x0001e09004004986 */ /* 0x000fe2000c101524 */
[C---:B------:R-:W-:Y:S01]  /*a1d0*/  ISETP.GT.AND P4, PT, R3.reuse, RZ, P1 ;  /* 0x000000ff0300720c */ /* 0x040fe20000f84270 */
[----:B------:R-:W-:Y:S01]  /*a1e0*/  @P3 IMAD.MOV.U32 R2, RZ, RZ, R6 ;  /* 0x000000ffff023224 */ /* 0x000fe200078e0006 */
[C---:B------:R-:W-:Y:S01]  /*a1f0*/  ISETP.GT.AND P1, PT, R3.reuse, 0x8, P1 ;  /* 0x000000080300780c */ /* 0x040fe20000f24270 */
[----:B------:R-:W-:Y:S01]  /*a200*/  @P5 STG.E.U16 desc[UR36][R4.64+0x1e2], R145 ;  /* 0x0001e29104005986 */ /* 0x000fe2000c101524 */
[----:B------:R-:W-:-:S02]  /*a210*/  ISETP.GT.AND P5, PT, R3, RZ, P2 ;  /* 0x000000ff0300720c */ /* 0x000fc400017a4270 */
[----:B------:R-:W-:Y:S01]  /*a220*/  ISETP.GT.AND P2, PT, R3, 0x8, P2 ;  /* 0x000000080300780c */ /* 0x000fe20001744270 */
[----:B------:R-:W-:Y:S01]  /*a230*/  @P3 IMAD.MOV.U32 R3, RZ, RZ, R7 ;  /* 0x000000ffff033224 */ /* 0x000fe200078e0007 */
[----:B------:R-:W-:Y:S02]  /*a240*/  F2FP.BF16.F32.PACK_AB R146, RZ, R146 ;  /* 0x00000092ff92723e */ /* 0x000fe400000010ff */
[----:B------:R-:W-:Y:S02]  /*a250*/  F2FP.BF16.F32.PACK_AB R147, RZ, R147 ;  /* 0x00000093ff93723e */ /* 0x000fe400000010ff */
[----:B------:R-:W-:Y:S01]  /*a260*/  F2FP.BF16.F32.PACK_AB R148, RZ, R148 ;  /* 0x00000094ff94723e */ /* 0x000fe200000010ff */
[----:B------:R0:W-:Y:S01]  /*a270*/  @P3 STG.E.U16 desc[UR36][R2.64+0x1e0], R146 ;  /* 0x0001e09202003986 */ /* 0x0001e2000c101524 */
[----:B------:R-:W-:Y:S02]  /*a280*/  F2FP.BF16.F32.PACK_AB R149, RZ, R149 ;  /* 0x00000095ff95723e */ /* 0x000fe400000010ff */
[----:B------:R-:W-:-:S02]  /*a290*/  F2FP.BF16.F32.PACK_AB R150, RZ, R150 ;  /* 0x00000096ff96723e */ /* 0x000fc400000010ff */
[----:B------:R-:W-:Y:S01]  /*a2a0*/  F2FP.BF16.F32.PACK_AB R151, RZ, R151 ;  /* 0x00000097ff97723e */ /* 0x000fe200000010ff */
[----:B0-----:R-:W-:Y:S02]  /*a2b0*/  @P0 IMAD.MOV.U32 R2, RZ, RZ, R6 ;  /* 0x000000ffff020224 */ /* 0x001fe400078e0006 */
[----:B------:R-:W-:-:S05]  /*a2c0*/  @P0 IMAD.MOV.U32 R3, RZ, RZ, R7 ;  /* 0x000000ffff030224 */ /* 0x000fca00078e0007 */
[----:B------:R0:W-:Y:S02]  /*a2d0*/  @P0 STG.E.U16 desc[UR36][R2.64+0x1e2], R147 ;  /* 0x0001e29302000986 */ /* 0x0001e4000c101524 */
[----:B0-----:R-:W-:Y:S02]  /*a2e0*/  @P5 IMAD.MOV.U32 R2, RZ, RZ, R4 ;  /* 0x000000ffff025224 */ /* 0x001fe400078e0004 */
[----:B------:R-:W-:-:S05]  /*a2f0*/  @P5 IMAD.MOV.U32 R3, RZ, RZ, R5 ;  /* 0x000000ffff035224 */ /* 0x000fca00078e0005 */
[----:B------:R0:W-:Y:S04]  /*a300*/  @P5 STG.E.U16 desc[UR36][R2.64+0x1f0], R148 ;  /* 0x0001f09402005986 */ /* 0x0001e8000c101524 */
[----:B------:R1:W-:Y:S01]  /*a310*/  @P4 STG.E.U16 desc[UR36][R4.64+0x1f2], R149 ;  /* 0x0001f29504004986 */ /* 0x0003e2000c101524 */
[----:B0-----:R-:W-:Y:S02]  /*a320*/  @P2 IMAD.MOV.U32 R2, RZ, RZ, R6 ;  /* 0x000000ffff022224 */ /* 0x001fe400078e0006 */
[----:B------:R-:W-:-:S05]  /*a330*/  @P2 IMAD.MOV.U32 R3, RZ, RZ, R7 ;  /* 0x000000ffff032224 */ /* 0x000fca00078e0007 */
[----:B------:R1:W-:Y:S04]  /*a340*/  @P2 STG.E.U16 desc[UR36][R2.64+0x1f0], R150 ;  /* 0x0001f09602002986 */ /* 0x0003e8000c101524 */
[----:B------:R1:W-:Y:S02]  /*a350*/  @P1 STG.E.U16 desc[UR36][R6.64+0x1f2], R151 ;  /* 0x0001f29706001986 */ /* 0x0003e4000c101524 */
.L_x_290:
[----:B------:R-:W-:Y:S05]  /*a360*/  BSYNC B0 ;  /* 0x0000000000007941 */ /* 0x000fea0003800000 */
.L_x_36:
[----:B01----:R-:W2:Y:S01]  /*a370*/  LDL.64 R2, [R1] ;  /* 0x0000000001027983 */ /* 0x003ea20000100a00 */
[----:B------:R-:W-:Y:S01]  /*a380*/  ULDC.64 UR4, c[0x0][0x650] ;  /* 0x0001940000047ab9 */ /* 0x000fe20000000a00 */
[----:B------:R0:W-:Y:S01]  /*a390*/  SYNCS.ARRIVE.TRANS64.A1T0 RZ, [R162+UR45], RZ ;  /* 0x000000ffa2ff79a7 */ /* 0x0001e2000810002d */
[----:B------:R-:W-:Y:S01]  /*a3a0*/  PRMT R0, RZ, 0x7610, R0 ;  /* 0x00007610ff007816 */ /* 0x000fe20000000000 */
[----:B-----5:R-:W-:Y:S02]  /*a3b0*/  IMAD.MOV.U32 R19, RZ, RZ, -0x1 ;  /* 0xffffffffff137424 */ /* 0x020fe400078e00ff */
[----:B------:R-:W-:Y:S01]  /*a3c0*/  IMAD.MOV.U32 R22, RZ, RZ, -0x1 ;  /* 0xffffffffff167424 */ /* 0x000fe200078e00ff */
[----:B--2---:R-:W-:-:S04]  /*a3d0*/  LEA R18, P0, R2, R18, 0x1 ;  /* 0x0000001202127211 */ /* 0x004fc800078008ff */
[----:B------:R-:W-:Y:S01]  /*a3e0*/  LEA.HI.X R17, R2, R17, R23, 0x1, P0 ;  /* 0x0000001102117211 */ /* 0x000fe200000f0c17 */
[----:B------:R-:W-:Y:S01]  /*a3f0*/  IMAD.MOV.U32 R2, RZ, RZ, -0x1 ;  /* 0xffffffffff027424 */ /* 0x000fe200078e00ff */
[----:B------:R-:W-:-:S04]  /*a400*/  ISETP.GE.U32.AND P0, PT, R18, UR4, PT ;  /* 0x0000000412007c0c */ /* 0x000fc8000bf06070 */
[----:B------:R-:W-:-:S13]  /*a410*/  ISETP.GE.U32.AND.EX P0, PT, R17, UR5, PT, P0 ;  /* 0x0000000511007c0c */ /* 0x000fda000bf06100 */
[----:B0-----:R-:W-:Y:S05]  /*a420*/  @P0 BRA `(.L_x_291) ;  /* 0x0000000400700947 */ /* 0x001fea0003800000 */
[----:B------:R-:W0:Y:S01]  /*a430*/  S2R R10, SR_CTAID.X ;  /* 0x00000000000a7919 */ /* 0x000e220000002500 */
[----:B------:R-:W1:Y:S01]  /*a440*/  LDC.64 R8, c[0x0][0x628] ;  /* 0x00018a00ff087b82 */ /* 0x000e620000000a00 */
[----:B------:R-:W-:Y:S01]  /*a450*/  ULDC UR4, c[0x0][0x150] ;  /* 0x0000540000047ab9 */ /* 0x000fe20000000800 */
[----:B---34-:R-:W-:Y:S01]  /*a460*/  IMAD.MOV.U32 R6, RZ, RZ, R18 ;  /* 0x000000ffff067224 */ /* 0x018fe200078e0012 */
[----:B------:R-:W2:Y:S01]  /*a470*/  S2R R20, SR_CTAID.Y ;  /* 0x0000000000147919 */ /* 0x000ea20000002600 */
[----:B------:R-:W-:-:S04]  /*a480*/  IMAD.MOV.U32 R7, RZ, RZ, R17 ;  /* 0x000000ffff077224 */ /* 0x000fc800078e0011 */
[----:B------:R-:W3:Y:S08]  /*a490*/  LDC R15, c[0x0][0x144] ;  /* 0x00005100ff0f7b82 */ /* 0x000ef00000000800 */
[----:B------:R-:W4:Y:S08]  /*a4a0*/  LDC R0, c[0x0][0x630] ;  /* 0x00018c00ff007b82 */ /* 0x000f300000000800 */
[----:B------:R-:W2:Y:S01]  /*a4b0*/  LDC.64 R12, c[0x0][0x620] ;  /* 0x00018800ff0c7b82 */ /* 0x000ea20000000a00 */
[----:B-1----:R-:W-:-:S04]  /*a4c0*/  ISETP.NE.U32.AND P0, PT, R8, RZ, PT ;  /* 0x000000ff0800720c */ /* 0x002fc80003f05070 */
[----:B------:R-:W-:Y:S02]  /*a4d0*/  ISETP.NE.AND.EX P0, PT, R9, RZ, PT, P0 ;  /* 0x000000ff0900720c */ /* 0x000fe40003f05300 */
[----:B0-----:R-:W-:-:S05]  /*a4e0*/  I2FP.F32.U32 R2, R10 ;  /* 0x0000000a00027245 */ /* 0x001fca0000201000 */
[----:B------:R-:W-:-:S04]  /*a4f0*/  FMUL R2, R2, UR4 ;  /* 0x0000000402027c20 */ /* 0x000fc80008400000 */
[----:B------:R0:W1:Y:S02]  /*a500*/  F2I.U32.TRUNC.NTZ R14, R2 ;  /* 0x00000002000e7305 */ /* 0x000064000020f000 */
[----:B---34-:R-:W-:Y:S05]  /*a510*/  @!P0 BRA `(.L_x_292) ;  /* 0x0000000000288947 */ /* 0x018fea0003800000 */
[----:B------:R-:W3:Y:S02]  /*a520*/  LDC R3, c[0x0][0x634] ;  /* 0x00018d00ff037b82 */ /* 0x000ee40000000800 */
[----:B---3--:R-:W-:-:S05]  /*a530*/  IADD3 R7, P0, R18, R3, RZ ;  /* 0x0000000312077210 */ /* 0x008fca0007f1e0ff */
[----:B------:R-:W-:-:S04]  /*a540*/  IMAD.X R11, RZ, RZ, R17, P0 ;  /* 0x000000ffff0b7224 */ /* 0x000fc800000e0611 */
[----:B0-----:R-:W-:-:S04]  /*a550*/  IMAD.WIDE.U32 R2, R11, R8, RZ ;  /* 0x000000080b027225 */ /* 0x001fc800078e00ff */
[----:B------:R-:W-:-:S04]  /*a560*/  IMAD.WIDE.U32 R4, P0, R7, R9, R2 ;  /* 0x0000000907047225 */ /* 0x000fc80007800002 */
[----:B------:R-:W-:-:S04]  /*a570*/  IMAD.WIDE.U32 R2, R7, R8, RZ ;  /* 0x0000000807027225 */ /* 0x000fc800078e00ff */
[----:B------:R-:W-:Y:S01]  /*a580*/  IMAD.X R7, RZ, RZ, RZ, P0 ;  /* 0x000000ffff077224 */ /* 0x000fe200000e06ff */
[----:B------:R-:W-:Y:S01]  /*a590*/  IADD3 RZ, P0, R3, R4, RZ ;  /* 0x0000000403ff7210 */ /* 0x000fe20007f1e0ff */
[----:B------:R-:W-:-:S04]  /*a5a0*/  IMAD.MOV.U32 R6, RZ, RZ, R5 ;  /* 0x000000ffff067224 */ /* 0x000fc800078e0005 */
[----:B------:R-:W-:-:S08]  /*a5b0*/  IMAD.WIDE.U32.X R6, R11, R9, R6, P0 ;  /* 0x000000090b067225 */ /* 0x000fd000000e0406 */
.L_x_292:
[----:B------:R-:W3:Y:S01]  /*a5c0*/  LDC.64 R26, c[0x0][0x640] ;  /* 0x00019000ff1a7b82 */ /* 0x000ee20000000a00 */
[-C--:B------:R-:W-:Y:S01]  /*a5d0*/  SHF.R.U64 R11, R6, R0.reuse, R7 ;  /* 0x00000000060b7219 */ /* 0x080fe20000001207 */
[----:B------:R-:W-:Y:S01]  /*a5e0*/  IMAD.MOV.U32 R19, RZ, RZ, R17 ;  /* 0x000000ffff137224 */ /* 0x000fe200078e0011 */
[----:B------:R-:W-:Y:S01]  /*a5f0*/  SHF.R.U32.HI R0, RZ, R0, R7 ;  /* 0x00000000ff007219 */ /* 0x000fe20000011607 */
[----:B-1----:R-:W-:Y:S01]  /*a600*/  IMAD.MOV R14, RZ, RZ, -R14 ;  /* 0x000000ffff0e7224 */ /* 0x002fe200078e0a0e */
[----:B------:R-:W-:Y:S01]  /*a610*/  IADD3 R5, P0, RZ, -R11, RZ ;  /* 0x8000000bff057210 */ /* 0x000fe20007f1e0ff */
[----:B------:R-:W-:Y:S01]  /*a620*/  ULDC UR4, c[0x0][0x154] ;  /* 0x0000550000047ab9 */ /* 0x000fe20000000800 */
[----:B------:R-:W-:Y:S01]  /*a630*/  IMAD.MOV.U32 R7, RZ, RZ, 0x1 ;  /* 0x00000001ff077424 */ /* 0x000fe200078e00ff */
[----:B------:R-:W1:Y:S01]  /*a640*/  LDC R4, c[0x0][0x618] ;  /* 0x00018600ff047b82 */ /* 0x000e620000000800 */
[----:B------:R-:W-:Y:S02]  /*a650*/  IMAD R22, R15, R14, R10 ;  /* 0x0000000e0f167224 */ /* 0x000fe400078e020a */
[----:B------:R-:W-:-:S04]  /*a660*/  IMAD.X R3, RZ, RZ, ~R0, P0 ;  /* 0x000000ffff037224 */ /* 0x000fc800000e0e00 */
[-C--:B--2---:R-:W-:Y:S01]  /*a670*/  IMAD R0, R3, R12.reuse, RZ ;  /* 0x0000000c03007224 */ /* 0x084fe200078e02ff */
[----:B------:R-:W2:Y:S01]  /*a680*/  LDC R6, c[0x0][0x608] ;  /* 0x00018200ff067b82 */ /* 0x000ea20000000800 */
[----:B0-----:R-:W-:-:S04]  /*a690*/  IMAD.WIDE.U32 R2, R5, R12, R18 ;  /* 0x0000000c05027225 */ /* 0x001fc800078e0012 */
[----:B------:R-:W-:Y:S01]  /*a6a0*/  IMAD R5, R5, R13, R0 ;  /* 0x0000000d05057224 */ /* 0x000fe200078e0200 */
[----:B------:R-:W-:Y:S02]  /*a6b0*/  I2FP.F32.U32 R0, R20 ;  /* 0x0000001400007245 */ /* 0x000fe40000201000 */
[----:B------:R-:W0:Y:S01]  /*a6c0*/  LDC R24, c[0x0][0x658] ;  /* 0x00019600ff187b82 */ /* 0x000e220000000800 */
[----:B------:R-:W-:Y:S01]  /*a6d0*/  IMAD.IADD R3, R3, 0x1, R5 ;  /* 0x0000000103037824 */ /* 0x000fe200078e0205 */
[----:B---3--:R-:W-:Y:S01]  /*a6e0*/  ISETP.NE.U32.AND P0, PT, R26, RZ, PT ;  /* 0x000000ff1a00720c */ /* 0x008fe20003f05070 */
[----:B------:R-:W-:Y:S01]  /*a6f0*/  FMUL R0, R0, UR4 ;  /* 0x0000000400007c20 */ /* 0x000fe20008400000 */
[----:B------:R-:W-:Y:S02]  /*a700*/  IMAD.MOV.U32 R5, RZ, RZ, -0x1 ;  /* 0xffffffffff057424 */ /* 0x000fe400078e00ff */
[----:B------:R-:W-:Y:S01]  /*a710*/  ISETP.NE.AND.EX P0, PT, R27, RZ, PT, P0 ;  /* 0x000000ff1b00720c */ /* 0x000fe20003f05300 */
[----:B------:R3:W4:Y:S01]  /*a720*/  F2I.U32.TRUNC.NTZ R12, R0 ;  /* 0x00000000000c7305 */ /* 0x000722000020f000 */
[----:B------:R-:W3:Y:S01]  /*a730*/  LDC R15, c[0x0][0x148] ;  /* 0x00005200ff0f7b82 */ /* 0x000ee20000000800 */
[----:B-1----:R-:W-:-:S02]  /*a740*/  SHF.R.U64 R10, R2, R4, R3 ;  /* 0x00000004020a7219 */ /* 0x002fc40000001203 */
[----:B------:R-:W-:-:S05]  /*a750*/  SHF.R.U32.HI R3, RZ, R4, R3 ;  /* 0x00000004ff037219 */ /* 0x000fca0000011603 */
[----:B------:R-:W1:Y:S01]  /*a760*/  LDC R14, c[0x0][0x600] ;  /* 0x00018000ff0e7b82 */ /* 0x000e620000000800 */
[-CC-:B--2---:R-:W-:Y:S02]  /*a770*/  SHF.R.U64 R8, R10, R6.reuse, R3.reuse ;  /* 0x000000060a087219 */ /* 0x184fe40000001203 */
[----:B------:R-:W-:-:S05]  /*a780*/  SHF.R.U32.HI R3, RZ, R6, R3 ;  /* 0x00000006ff037219 */ /* 0x000fca0000011603 */
[----:B------:R-:W2:Y:S01]  /*a790*/  LDC R21, c[0x0][0x648] ;  /* 0x00019200ff157b82 */ /* 0x000ea20000000800 */
[-CC-:B0-----:R-:W-:Y:S02]  /*a7a0*/  SHF.R.U64 R13, R8, R24.reuse, R3.reuse ;  /* 0x00000018080d7219 */ /* 0x181fe40000001203 */
[-C--:B------:R-:W-:Y:S02]  /*a7b0*/  SHF.L.U32 R5, R5, R24.reuse, RZ ;  /* 0x0000001805057219 */ /* 0x080fe400000006ff */
[-C--:B------:R-:W-:Y:S01]  /*a7c0*/  SHF.R.U32.HI R3, RZ, R24.reuse, R3 ;  /* 0x00000018ff037219 */ /* 0x080fe20000011603 */
[----:B------:R-:W-:Y:S01]  /*a7d0*/  IMAD.MOV.U32 R2, RZ, RZ, R13 ;  /* 0x000000ffff027224 */ /* 0x000fe200078e000d */
[----:B------:R-:W-:Y:S01]  /*a7e0*/  SHF.L.U32 R24, R7, R24, RZ ;  /* 0x0000001807187219 */ /* 0x000fe200000006ff */
[----:B------:R-:W0:Y:S01]  /*a7f0*/  LDC R25, c[0x0][0x638] ;  /* 0x00018e00ff197b82 */ /* 0x000e220000000800 */
[----:B------:R-:W-:-:S07]  /*a800*/  LOP3.LUT R19, RZ, R5, RZ, 0x33, !PT ;  /* 0x00000005ff137212 */ /* 0x000fce00078e33ff */
[----:B------:R-:W0:Y:S01]  /*a810*/  LDC R28, c[0x0][0x610] ;  /* 0x00018400ff1c7b82 */ /* 0x000e220000000800 */
[----:B----4-:R-:W-:Y:S05]  /*a820*/  @!P0 BRA `(.L_x_293) ;  /* 0x0000000000288947 */ /* 0x010fea0003800000 */
[----:B---3--:R-:W3:Y:S02]  /*a830*/  LDC R0, c[0x0][0x64c] ;  /* 0x00019300ff007b82 */ /* 0x008ee40000000800 */
[----:B---3--:R-:W-:-:S05]  /*a840*/  IADD3 R7, P0, R13, R0, RZ ;  /* 0x000000000d077210 */ /* 0x008fca0007f1e0ff */
        /* <DEDUP_REMOVED lines=8> */
.L_x_293:
[----:B------:R-:W4:Y:S01]  /*a8d0*/  LDC R4, c[0x0][0x65c] ;  /* 0x00019700ff047b82 */ /* 0x000f220000000800 */
[----:B--23--:R-:W-:Y:S01]  /*a8e0*/  SHF.R.U64 R0, R2, R21, R3 ;  /* 0x0000001502007219 */ /* 0x00cfe20000001203 */
[----:B-1----:R-:W-:Y:S01]  /*a8f0*/  VIADD R3, R14, 0xffffffff ;  /* 0xffffffff0e037836 */ /* 0x002fe20000000000 */
[----:B------:R-:W-:Y:S01]  /*a900*/  LOP3.LUT R19, R8, R19, RZ, 0xc0, !PT ;  /* 0x0000001308137212 */ /* 0x000fe200078ec0ff */
[----:B------:R-:W-:Y:S02]  /*a910*/  IMAD.MOV R12, RZ, RZ, -R12 ;  /* 0x000000ffff0c7224 */ /* 0x000fe400078e0a0c */
[----:B------:R-:W-:Y:S01]  /*a920*/  IMAD.MOV R2, RZ, RZ, -R0 ;  /* 0x000000ffff027224 */ /* 0x000fe200078e0a00 */
[----:B------:R-:W-:Y:S01]  /*a930*/  LOP3.LUT R3, R10, R3, RZ, 0xc0, !PT ;  /* 0x000000030a037212 */ /* 0x000fe200078ec0ff */
[----:B------:R-:W-:Y:S02]  /*a940*/  IMAD R19, R24, R0, R19 ;  /* 0x0000000018137224 */ /* 0x000fe400078e0213 */
[----:B0-----:R-:W-:-:S04]  /*a950*/  IMAD R0, R2, R25, R13 ;  /* 0x0000001902007224 */ /* 0x001fc800078e020d */
[----:B------:R-:W-:Y:S01]  /*a960*/  IMAD R2, R0, R14, R3 ;  /* 0x0000000e00027224 */ /* 0x000fe200078e0203 */
[----:B----4-:R-:W-:Y:S01]  /*a970*/  ISETP.NE.AND P0, PT, R4, 0x1, PT ;  /* 0x000000010400780c */ /* 0x010fe20003f05270 */
[----:B------:R-:W-:-:S05]  /*a980*/  IMAD.MOV.U32 R4, RZ, RZ, 0x1 ;  /* 0x00000001ff047424 */ /* 0x000fca00078e00ff */
[----:B------:R-:W-:-:S07]  /*a990*/  PRMT R0, R4, 0x7610, R0 ;  /* 0x0000761004007816 */ /* 0x000fce0000000000 */
[----:B------:R-:W-:-:S04]  /*a9a0*/  @P0 IMAD R22, R15, R12, R20 ;  /* 0x0000000c0f160224 */ /* 0x000fc800078e0214 */
[----:B------:R-:W-:-:S05]  /*a9b0*/  IMAD R19, R19, R28, R22 ;  /* 0x0000001c13137224 */ /* 0x000fca00078e0216 */
[----:B------:R-:W-:Y:S02]  /*a9c0*/  SEL R22, R2, R19, !P0 ;  /* 0x0000001302167207 */ /* 0x000fe40004000000 */
[----:B------:R-:W-:Y:S01]  /*a9d0*/  SEL R19, R19, R2, !P0 ;  /* 0x0000000213137207 */ /* 0x000fe20004000000 */
[----:B------:R-:W-:-:S07]  /*a9e0*/  IMAD.MOV.U32 R2, RZ, RZ, R11 ;  /* 0x000000ffff027224 */ /* 0x000fce00078e000b */
.L_x_291:
[----:B------:R-:W-:Y:S02]  /*a9f0*/  LOP3.LUT P0, RZ, R0, 0xff, RZ, 0xc0, !PT ;  /* 0x000000ff00ff7812 */ /* 0x000fe4000780c0ff */
[----:B------:R-:W-:-:S11]  /*aa00*/  LOP3.LUT R175, R175, 0x1, RZ, 0x3c, !PT ;  /* 0x00000001afaf7812 */ /* 0x000fd600078e3cff */
[----:B------:R-:W-:Y:S05]  /*aa10*/  @P0 BRA `(.L_x_294) ;  /* 0xffffff6c00240947 */ /* 0x000fea000383ffff */
[----:B------:R-:W-:Y:S05]  /*aa20*/  EXIT ;  /* 0x000000000000794d */ /* 0x000fea0003800000 */
.L_x_17:
[----:B------:R-:W-:-:S08]  /*aa30*/  ISETP.NE.AND P0, PT, R5, RZ, PT ;  /* 0x000000ff0500720c */ /* 0x000fd00003f05270 */
[----:B0-----:R-:W0:-:S00]  /*aa40*/  USETMAXREG.DEALLOC.CTAPOOL 0x28 ;  /* 0x00000028000079c8 */ /* 0x001e0000080e0500 */
[----:B------:R-:W-:Y:S05]  /*aa50*/  @P0 EXIT ;  /* 0x000000000000094d */ /* 0x000fea0003800000 */
[----:B0-----:R-:W-:Y:S01]  /*aa60*/  LOP3.LUT P0, RZ, R8, 0xff, RZ, 0xc0, !PT ;  /* 0x000000ff08ff7812 */ /* 0x001fe2000780c0ff */
[----:B------:R-:W-:Y:S02]  /*aa70*/  IMAD.MOV.U32 R0, RZ, RZ, 0x1 ;  /* 0x00000001ff007424 */ /* 0x000fe400078e00ff */
[----:B------:R-:W-:-:S10]  /*aa80*/  IMAD.MOV.U32 R7, RZ, RZ, RZ ;  /* 0x000000ffff077224 */ /* 0x000fd400078e00ff */
[----:B------:R-:W-:Y:S05]  /*aa90*/  @!P0 BRA `(.L_x_295) ;  /* 0x0000000c00a88947 */ /* 0x000fea0003800000 */
[----:B------:R-:W0:Y:S01]  /*aaa0*/  S2UR UR5, SR_CgaCtaId ;  /* 0x00000000000579c3 */ /* 0x000e220000008800 */
[----:B------:R-:W-:Y:S01]  /*aab0*/  UMOV UR7, 0x1 ;  /* 0x0000000100077882 */ /* 0x000fe20000000000 */
[----:B------:R-:W-:Y:S01]  /*aac0*/  LOP3.LUT P0, RZ, R4, 0x1f, RZ, 0xc0, !PT ;  /* 0x0000001f04ff7812 */ /* 0x000fe2000780c0ff */
[----:B------:R-:W-:Y:S01]  /*aad0*/  ULDC UR14, c[0x0][0x658] ;  /* 0x00019600000e7ab9 */ /* 0x000fe20000000800 */
[----:B------:R-:W-:Y:S01]  /*aae0*/  UMOV UR6, 0xffffffff ;  /* 0xffffffff00067882 */ /* 0x000fe20000000000 */
[----:B------:R-:W-:Y:S01]  /*aaf0*/  BSSY B0, `(.L_x_295) ;  /* 0x00000e4000007945 */ /* 0x000fe20003800000 */
[----:B------:R-:W-:Y:S01]  /*ab00*/  USHF.L.U32 UR6, UR6, UR14, URZ ;  /* 0x0000000e06067299 */ /* 0x000fe2000800063f */
[C---:B------:R-:W-:Y:S01]  /*ab10*/  ISETP.NE.AND P2, PT, R3.reuse, RZ, PT ;  /* 0x000000ff0300720c */ /* 0x040fe20003f45270 */
[----:B------:R-:W-:Y:S01]  /*ab20*/  IMAD.MOV.U32 R8, RZ, RZ, 0x1 ;  /* 0x00000001ff087424 */ /* 0x000fe200078e00ff */
[----:B------:R-:W-:Y:S01]  /*ab30*/  ISETP.NE.OR P0, PT, R3, RZ, !P0 ;  /* 0x000000ff0300720c */ /* 0x000fe20004705670 */
[----:B------:R-:W-:Y:S01]  /*ab40*/  IMAD.MOV.U32 R0, RZ, RZ, 0x1 ;  /* 0x00000001ff007424 */ /* 0x000fe200078e00ff */
[----:B------:R-:W-:Y:S01]  /*ab50*/  LOP3.LUT R6, R16, 0x2, RZ, 0xfc, !PT ;  /* 0x0000000210067812 */ /* 0x000fe200078efcff */
[----:B------:R-:W-:Y:S01]  /*ab60*/  IMAD.MOV.U32 R7, RZ, RZ, RZ ;  /* 0x000000ffff077224 */ /* 0x000fe200078e00ff */
[----:B------:R-:W-:Y:S01]  /*ab70*/  ULDC UR13, c[0x0][0x600] ;  /* 0x00018000000d7ab9 */ /* 0x000fe20000000800 */
[----:B------:R-:W-:Y:S01]  /*ab80*/  UMOV UR29, 0x5 ;  /* 0x00000005001d7882 */ /* 0x000fe20000000000 */
[----:B------:R-:W-:-:S02]  /*ab90*/  UIADD3 UR31, UR40, 0x1, URZ ;  /* 0x00000001281f7890 */ /* 0x000fc4000fffe03f */
[----:B------:R-:W-:Y:S02]  /*aba0*/  UIADD3 UR13, UR13, -0x1, URZ ;  /* 0xffffffff0d0d7890 */ /* 0x000fe4000fffe03f */
[----:B------:R-:W-:Y:S02]  /*abb0*/  USHF.L.U32 UR14, UR7, UR14, URZ ;  /* 0x0000000e070e7299 */ /* 0x000fe4000800063f */
[----:B------:R-:W-:Y:S01]  /*abc0*/  ULOP3.LUT UR22, URZ, UR6, URZ, 0x33, !UPT ;  /* 0x000000063f167292 */ /* 0x000fe2000f8e333f */
[----:B------:R-:W-:Y:S01]  /*abd0*/  ULDC.64 UR38, c[0x0][0x198] ;  /* 0x0000660000267ab9 */ /* 0x000fe20000000a00 */
[----:B0-----:R-:W-:Y:S02]  /*abe0*/  ULOP3.LUT UR4, UR5, 0x1, URZ, 0xc0, !UPT ;  /* 0x0000000105047892 */ /* 0x001fe4000f8ec03f */
[----:B------:R-:W-:Y:S02]  /*abf0*/  USHF.R.U32.HI UR37, URZ, 0x1, UR5 ;  /* 0x000000013f257899 */ /* 0x000fe40008011605 */
[----:B------:R-:W-:-:S02]  /*ac00*/  USHF.L.U32 UR15, UR5, 0x7, URZ ;  /* 0x00000007050f7899 */ /* 0x000fc4000800063f */
[----:B------:R-:W-:Y:S02]  /*ac10*/  USHF.L.U32 UR21, UR5, 0xd, URZ ;  /* 0x0000000d05157899 */ /* 0x000fe4000800063f */
[----:B------:R-:W-:Y:S02]  /*ac20*/  ULOP3.LUT UR5, UR5, 0xfffffffe, URZ, 0xc0, !UPT ;  /* 0xfffffffe05057892 */ /* 0x000fe4000f8ec03f */
[----:B------:R-:W-:Y:S02]  /*ac30*/  UISETP.GT.U32.AND UP0, UPT, UR4, 0xffff, UPT ;  /* 0x0000ffff0400788c */ /* 0x000fe4000bf04070 */
[----:B------:R-:W-:Y:S02]  /*ac40*/  USHF.L.U32 UR23, UR7, UR5, URZ ;  /* 0x0000000507177299 */ /* 0x000fe4000800063f */
[----:B------:R-:W-:Y:S02]  /*ac50*/  ULOP3.LUT UR5, UR5, 0x1, URZ, 0xfc, !UPT ;  /* 0x0000000105057892 */ /* 0x000fe4000f8efc3f */
[----:B------:R-:W-:-:S02]  /*ac60*/  USEL UR4, UR4, 0xffff, !UP0 ;  /* 0x0000ffff04047887 */ /* 0x000fc4000c000000 */
[----:B------:R-:W-:Y:S02]  /*ac70*/  USHF.L.U32 UR5, UR7, UR5, URZ ;  /* 0x0000000507057299 */ /* 0x000fe4000800063f */
[----:B------:R-:W-:Y:S02]  /*ac80*/  ULOP3.LUT UR4, UR4, 0xffff, URZ, 0xc0, !UPT ;  /* 0x0000ffff04047892 */ /* 0x000fe4000f8ec03f */
[----:B------:R-:W-:Y:S02]  /*ac90*/  ULOP3.LUT UR15, UR15, 0x80, URZ, 0xc0, !UPT ;  /* 0x000000800f0f7892 */ /* 0x000fe4000f8ec03f */
[----:B------:R-:W-:Y:S02]  /*aca0*/  ULOP3.LUT UR21, UR21, 0x2000, URZ, 0xc0, !UPT ;  /* 0x0000200015157892 */ /* 0x000fe4000f8ec03f */
[----:B------:R-:W-:Y:S02]  /*acb0*/  ULOP3.LUT UR23, UR23, UR5, URZ, 0xfc, !UPT ;  /* 0x0000000517177292 */ /* 0x000fe4000f8efc3f */
[----:B------:R-:W-:-:S12]  /*acc0*/  USHF.L.U32 UR29, UR29, UR4, URZ ;  /* 0x000000041d1d7299 */ /* 0x000fd8000800063f */
.L_x_307:
[----:B------:R-:W-:-:S03]  /*acd0*/  UMOV UR4, 0xffffffff ;  /* 0xffffffff00047882 */ /* 0x000fc60000000000 */
[----:B------:R-:W-:Y:S05]  /*ace0*/  BRA.DIV UR4, `(.L_x_296) ;  /* 0x00000012044c7947 */ /* 0x000fea000b800000 */
[----:B------:R-:W-:-:S13]  /*acf0*/  ELECT P6, URZ, PT ;  /* 0x00000000003f782f */ /* 0x000fda00038c0000 */
.L_x_321:
[----:B------:R-:W0:Y:S01]  /*ad00*/  LDC R3, c[0x0][0x28c] ;  /* 0x0000a300ff037b82 */ /* 0x000e220000000800 */
[----:B------:R-:W-:Y:S01]  /*ad10*/  BSSY B1, `(.L_x_297) ;  /* 0x0000049000017945 */ /* 0x000fe20003800000 */
[----:B0-----:R-:W-:-:S13]  /*ad20*/  ISETP.LT.OR P6, PT, R3, 0x1, !P6 ;  /* 0x000000010300780c */ /* 0x001fda00077c1670 */
[----:B------:R-:W-:Y:S05]  /*ad30*/  @P6 BRA `(.L_x_298) ;  /* 0x0000000400186947 */ /* 0x000fea0003800000 */
[----:B------:R-:W-:Y:S01]  /*ad40*/  LEA R19, R19, UR37, 0x1 ;  /* 0x0000002513137c11 */ /* 0x000fe2000f8e08ff */
[----:B------:R-:W-:Y:S01]  /*ad50*/  IMAD.MOV.U32 R11, RZ, RZ, RZ ;  /* 0x000000ffff0b7224 */ /* 0x000fe200078e00ff */
[----:B------:R-:W-:Y:S01]  /*ad60*/  LEA R22, R22, UR15, 0x8 ;  /* 0x0000000f16167c11 */ /* 0x000fe2000f8e40ff */
[----:B------:R-:W-:Y:S02]  /*ad70*/  IMAD.U32 R13, RZ, RZ, UR31 ;  /* 0x0000001fff0d7e24 */ /* 0x000fe4000f8e00ff */
[----:B------:R-:W-:Y:S02]  /*ad80*/  IMAD.MOV.U32 R3, RZ, RZ, R0 ;  /* 0x000000ffff037224 */ /* 0x000fe400078e0000 */
[----:B------:R-:W-:Y:S02]  /*ad90*/  IMAD.MOV.U32 R4, RZ, RZ, R7 ;  /* 0x000000ffff047224 */ /* 0x000fe400078e0007 */
[----:B------:R-:W-:-:S07]  /*ada0*/  IMAD.SHL.U32 R19, R19, 0x20, RZ ;  /* 0x0000002013137824 */ /* 0x000fce00078e00ff */
.L_x_302:
[----:B------:R-:W0:Y:S01]  /*adb0*/  S2R R10, SR_CgaCtaId ;  /* 0x00000000000a7919 */ /* 0x000e220000008800 */
[----:B------:R-:W-:Y:S01]  /*adc0*/  MOV R5, 0x400 ;  /* 0x0000040000057802 */ /* 0x000fe20000000f00 */
[----:B------:R-:W1:Y:S03]  /*add0*/  @!P2 LDC R9, c[0x0][0x500] ;  /* 0x00014000ff09ab82 */ /* 0x000e660000000800 */
[----:B0-----:R-:W-:Y:S02]  /*ade0*/  LEA R12, R10, R5, 0x18 ;  /* 0x000000050a0c7211 */ /* 0x001fe400078ec0ff */
[----:B------:R-:W-:-:S03]  /*adf0*/  SHF.L.U32 R5, R3, 0x1f, RZ ;  /* 0x0000001f03057819 */ /* 0x000fc600000006ff */
[----:B------:R-:W-:-:S04]  /*ae00*/  IMAD R10, R4, 0x8, R12 ;  /* 0x00000008040a7824 */ /* 0x000fc800078e020c */
[----:B------:R-:W0:Y:S02]  /*ae10*/  SYNCS.PHASECHK.TRANS64.TRYWAIT P1, [R10+URZ+0x28], R5 ;  /* 0x000028050a0075a7 */ /* 0x000e24000802017f */
[----:B01----:R-:W-:Y:S05]  /*ae20*/  @!P1 BRA `(.L_x_299) ;  /* 0x00000010001c9947 */ /* 0x003fea0003800000 */
.L_x_322:
[----:B0-----:R-:W-:Y:S01]  /*ae30*/  PRMT R5, R6, 0x9910, RZ ;  /* 0x0000991006057816 */ /* 0x001fe200000000ff */
[----:B------:R0:W-:Y:S03]  /*ae40*/  @!P2 SYNCS.ARRIVE.TRANS64 RZ, [R10+URZ], R9 ;  /* 0x000000090affa9a7 */ /* 0x0001e6000800003f */
[----:B------:R-:W-:-:S13]  /*ae50*/  ISETP.NE.AND P1, PT, R5, 0x2, PT ;  /* 0x000000020500780c */ /* 0x000fda0003f25270 */
[----:B0-----:R-:W-:Y:S05]  /*ae60*/  @P1 BRA `(.L_x_300) ;  /* 0x0000000000041947 */ /* 0x001fea0003800000 */
[----:B------:R-:W-:Y:S01]  /*ae70*/  BPT.TRAP 0x1 ;  /* 0x000000040000795c */ /* 0x000fe20000300000 */
.L_x_300:
[----:B------:R-:W-:Y:S05]  /*ae80*/  @P0 BRA `(.L_x_301) ;  /* 0x0000000000040947 */ /* 0x000fea0003800000 */
[----:B------:R-:W-:Y:S01]  /*ae90*/  BPT.TRAP 0x1 ;  /* 0x000000040000795c */ /* 0x000fe20000300000 */
.L_x_301:
[C---:B------:R-:W-:Y:S01]  /*aea0*/  LEA R5, R4.reuse, UR37, 0x2 ;  /* 0x0000002504057c11 */ /* 0x040fe2000f8e10ff */
[----:B------:R-:W-:Y:S01]  /*aeb0*/  VIADD R13, R13, 0xffffffff ;  /* 0xffffffff0d0d7836 */ /* 0x000fe20000000000 */
[----:B------:R-:W-:Y:S01]  /*aec0*/  LEA R9, R4, UR21, 0xf ;  /* 0x0000001504097c11 */ /* 0x000fe2000f8e78ff */
[----:B------:R-:W-:Y:S01]  /*aed0*/  UIADD3 UR4, UP0, UR38, 0xf0, URZ ;  /* 0x000000f026047890 */ /* 0x000fe2000ff1e03f */
[----:B------:R-:W-:Y:S01]  /*aee0*/  R2UR UR34, R11 ;  /* 0x000000000b2272ca */ /* 0x000fe200000e0000 */
[----:B------:R-:W-:Y:S01]  /*aef0*/  IMAD.SHL.U32 R5, R5, 0x800, RZ ;  /* 0x0000080005057824 */ /* 0x000fe200078e00ff */
[----:B------:R-:W-:Y:S01]  /*af00*/  R2UR UR33, R10 ;  /* 0x000000000a2172ca */ /* 0x000fe200000e0000 */
[--C-:B------:R-:W-:Y:S01]  /*af10*/  IMAD R9, R9, 0x2, R12.reuse ;  /* 0x0000000209097824 */ /* 0x100fe200078e020c */
[----:B------:R-:W-:Y:S01]  /*af20*/  R2UR UR36, R2 ;  /* 0x00000000022472ca */ /* 0x000fe200000e0000 */
[----:B------:R-:W-:Y:S01]  /*af30*/  IMAD R5, R5, 0x2, R12 ;  /* 0x0000000205057824 */ /* 0x000fe200078e020c */
[----:B------:R-:W-:Y:S01]  /*af40*/  R2UR UR35, R19 ;  /* 0x00000000132372ca */ /* 0x000fe200000e0000 */
[----:B------:R-:W-:Y:S01]  /*af50*/  UIADD3 UR42, UP1, UR38, 0x1f0, URZ ;  /* 0x000001f0262a7890 */ /* 0x000fe2000ff3e03f */
[----:B------:R-:W-:Y:S01]  /*af60*/  R2UR UR8, R9 ;  /* 0x00000000090872ca */ /* 0x000fe200000e0000 */
[----:B------:R-:W-:Y:S01]  /*af70*/  UIADD3.X UR5, URZ, UR39, URZ, UP0, !UPT ;  /* 0x000000273f057290 */ /* 0x000fe200087fe43f */
[----:B------:R-:W-:Y:S01]  /*af80*/  R2UR UR24, R5 ;  /* 0x00000000051872ca */ /* 0x000fe200000e0000 */
[----:B------:R-:W-:Y:S01]  /*af90*/  UPRMT UR30, URZ, 0x5410, UR29 ;  /* 0x000054103f1e7896 */ /* 0x000fe2000800001d */
[----:B------:R-:W-:Y:S01]  /*afa0*/  R2UR UR19, R22 ;  /* 0x00000000161372ca */ /* 0x000fe200000e0000 */
[----:B------:R-:W-:Y:S01]  /*afb0*/  UIADD3 UR26, UR34, 0x40, URZ ;  /* 0x00000040221a7890 */ /* 0x000fe2000fffe03f */
[----:B------:R-:W-:Y:S01]  /*afc0*/  ISETP.GT.AND P3, PT, R13, 0x1, PT ;  /* 0x000000010d00780c */ /* 0x000fe20003f64270 */
[----:B------:R-:W-:Y:S01]  /*afd0*/  UIADD3.X UR43, URZ, UR39, URZ, UP1, !UPT ;  /* 0x000000273f2b7290 */ /* 0x000fe20008ffe43f */
[----:B------:R-:W-:Y:S01]  /*afe0*/  VIADD R4, R4, 0x1 ;  /* 0x0000000104047836 */ /* 0x000fe20000000000 */
[----:B------:R-:W-:Y:S01]  /*aff0*/  UPRMT UR41, URZ, 0x5410, UR23 ;  /* 0x000054103f297896 */ /* 0x000fe20008000017 */
[----:B------:R-:W-:Y:S01]  /*b000*/  VIADD R11, R11, 0x80 ;  /* 0x000000800b0b7836 */ /* 0x000fe20000000000 */
[----:B------:R-:W-:Y:S01]  /*b010*/  UMOV UR6, 0x0 ;  /* 0x0000000000067882 */ /* 0x000fe20000000000 */
[----:B------:R-:W-:Y:S01]  /*b020*/  UMOV UR7, 0x10000000 ;  /* 0x1000000000077882 */ /* 0x000fe20000000000 */
[----:B------:R-:W-:Y:S01]  /*b030*/  UIADD3 UR16, UR8, 0x14180, URZ ;  /* 0x0001418008107890 */ /* 0x000fe2000fffe03f */
[----:B------:R-:W-:Y:S01]  /*b040*/  ISETP.NE.AND P1, PT, R4, 0x5, PT ;  /* 0x000000050400780c */ /* 0x000fe20003f25270 */
[----:B------:R-:W-:-:S02]  /*b050*/  UIADD3 UR32, UR24, 0x180, URZ ;  /* 0x0000018018207890 */ /* 0x000fc4000fffe03f */
[----:B------:R-:W-:Y:S01]  /*b060*/  UIADD3 UR24, UR24, 0x2180, URZ ;  /* 0x0000218018187890 */ /* 0x000fe2000fffe03f */
[----:B------:R-:W-:Y:S01]  /*b070*/  SEL R10, RZ, 0x1, P1 ;  /* 0x00000001ff0a7807 */ /* 0x000fe20000800000 */
[----:B------:R-:W-:Y:S01]  /*b080*/  UIADD3 UR8, UR8, 0x1c180, URZ ;  /* 0x0001c18008087890 */ /* 0x000fe2000fffe03f */
[----:B------:R-:W-:Y:S01]  /*b090*/  SEL R4, R4, RZ, P1 ;  /* 0x000000ff04047207 */ /* 0x000fe20000800000 */
[----:B------:R-:W-:Y:S01]  /*b0a0*/  UMOV UR25, UR33 ;  /* 0x0000002100197c82 */ /* 0x000fe20008000000 */
[----:B------:R-:W-:Y:S01]  /*b0b0*/  UMOV UR28, UR36 ;  /* 0x00000024001c7c82 */ /* 0x000fe20008000000 */
[----:B------:R-:W-:Y:S01]  /*b0c0*/  UMOV UR27, UR35 ;  /* 0x00000023001b7c82 */ /* 0x000fe20008000000 */
[----:B------:R-:W-:Y:S01]  /*b0d0*/  UMOV UR17, UR33 ;  /* 0x0000002100117c82 */ /* 0x000fe20008000000 */
[----:B------:R-:W-:Y:S01]  /*b0e0*/  UMOV UR18, UR34 ;  /* 0x0000002200127c82 */ /* 0x000fe20008000000 */
[----:B------:R-:W-:Y:S01]  /*b0f0*/  UMOV UR20, UR36 ;  /* 0x0000002400147c82 */ /* 0x000fe20008000000 */
[----:B------:R0:W-:Y:S01]  /*b100*/  UTMALDG.3D.MULTICAST [UR32], [UR4], UR30, desc[UR6] ;  /* 0x00000620040073b4 */ /* 0x0001e2000801181e */
[----:B------:R-:W-:Y:S01]  /*b110*/  UMOV UR9, UR33 ;  /* 0x0000002100097c82 */ /* 0x000fe20008000000 */
[----:B------:R-:W-:Y:S01]  /*b120*/  UMOV UR11, UR19 ;  /* 0x00000013000b7c82 */ /* 0x000fe20008000000 */
[----:B------:R-:W-:Y:S01]  /*b130*/  UMOV UR12, UR36 ;  /* 0x00000024000c7c82 */ /* 0x000fe20008000000 */
[----:B------:R-:W-:Y:S01]  /*b140*/  UMOV UR10, UR26 ;  /* 0x0000001a000a7c82 */ /* 0x000fe20008000000 */
[----:B------:R-:W-:Y:S01]  /*b150*/  LOP3.LUT R3, R3, R10, RZ, 0x3c, !PT ;  /* 0x0000000a03037212 */ /* 0x000fe200078e3cff */
[----:B------:R0:W-:Y:S01]  /*b160*/  UTMALDG.3D.MULTICAST [UR24], [UR4], UR30, desc[UR6] ;  /* 0x00000618040073b4 */ /* 0x0001e2000801181e */
[----:B------:R0:W-:Y:S01]  /*b170*/  UTMALDG.3D.MULTICAST [UR16], [UR42], UR41, desc[UR6] ;  /* 0x000006102a0073b4 */ /* 0x0001e20008011829 */
[----:B------:R0:W-:Y:S02]  /*b180*/  UTMALDG.3D.MULTICAST [UR8], [UR42], UR41, desc[UR6] ;  /* 0x000006082a0073b4 */ /* 0x0001e40008011829 */
[----:B0-----:R-:W-:Y:S05]  /*b190*/  @P3 BRA `(.L_x_302) ;  /* 0xfffffffc00043947 */ /* 0x001fea000383ffff */
.L_x_298:
[----:B------:R-:W-:Y:S05]  /*b1a0*/  BSYNC B1 ;  /* 0x0000000000017941 */ /* 0x000fea0003800000 */
.L_x_297:
[----:B------:R-:W2:Y:S01]  /*b1b0*/  LDL.64 R14, [R1] ;  /* 0x00000000010e7983 */ /* 0x000ea20000100a00 */
[----:B------:R-:W-:Y:S01]  /*b1c0*/  LOP3.LUT P4, RZ, R8, 0xff, RZ, 0xc0, !PT ;  /* 0x000000ff08ff7812 */ /* 0x000fe2000788c0ff */
[----:B------:R-:W-:Y:S01]  /*b1d0*/  VIADD R4, R7, UR40 ;  /* 0x0000002807047c36 */ /* 0x000fe20008000000 */
[----:B------:R-:W-:Y:S01]  /*b1e0*/  ULDC.64 UR4, c[0x0][0x650] ;  /* 0x0001940000047ab9 */ /* 0x000fe20000000a00 */
[----:B------:R-:W-:Y:S01]  /*b1f0*/  IMAD.U32 R7, RZ, RZ, UR40 ;  /* 0x00000028ff077e24 */ /* 0x000fe2000f8e00ff */
[----:B------:R-:W-:Y:S01]  /*b200*/  UISETP.GE.U32.AND UP0, UPT, UR40, 0x5, UPT ;  /* 0x000000052800788c */ /* 0x000fe2000bf06070 */
[----:B------:R-:W-:Y:S01]  /*b210*/  BSSY B1, `(.L_x_303) ;  /* 0x000006f000017945 */ /* 0x000fe20003800000 */
[----:B------:R-:W-:Y:S01]  /*b220*/  ISETP.GT.U32.AND P1, PT, R4, 0x4, PT ;  /* 0x000000040400780c */ /* 0x000fe20003f24070 */
[----:B------:R-:W-:Y:S01]  /*b230*/  IMAD.MOV.U32 R19, RZ, RZ, -0x1 ;  /* 0xffffffffff137424 */ /* 0x000fe200078e00ff */
[----:B------:R-:W-:Y:S01]  /*b240*/  PRMT R8, RZ, 0x7610, R8 ;  /* 0x00007610ff087816 */ /* 0x000fe20000000008 */
[----:B------:R-:W-:Y:S01]  /*b250*/  IMAD.MOV.U32 R22, RZ, RZ, -0x1 ;  /* 0xffffffffff167424 */ /* 0x000fe200078e00ff */
[----:B------:R-:W-:-:S02]  /*b260*/  ISETP.LT.U32.AND P1, PT, R7, 0x5, P1 ;  /* 0x000000050700780c */ /* 0x000fc40000f21070 */
[----:B------:R-:W-:Y:S01]  /*b270*/  PLOP3.LUT P3, PT, PT, PT, UP0, 0x80, 0x0 ;  /* 0x000000000000781c */ /* 0x000fe20003f6f008 */
[----:B------:R-:W0:Y:S01]  /*b280*/  @P4 S2R R3, SR_CgaCtaId ;  /* 0x0000000000034919 */ /* 0x000e220000008800 */
[----:B------:R-:W-:-:S04]  /*b290*/  @P4 MOV R2, 0x400 ;  /* 0x0000040000024802 */ /* 0x000fc80000000f00 */
[----:B0-----:R-:W-:Y:S01]  /*b2a0*/  @P4 LEA R5, R3, R2, 0x18 ;  /* 0x0000000203054211 */ /* 0x001fe200078ec0ff */
[----:B------:R-:W-:-:S03]  /*b2b0*/  IMAD.WIDE.U32 R2, R4, -0x33333333, RZ ;  /* 0xcccccccd04027825 */ /* 0x000fc600078e00ff */
[----:B------:R0:W-:Y:S01]  /*b2c0*/  @P4 SYNCS.ARRIVE.TRANS64.A1T0 RZ, [R5+URZ+0x88], RZ ;  /* 0x000088ff05ff49a7 */ /* 0x0001e2000810003f */
[----:B------:R-:W-:Y:S01]  /*b2d0*/  IMAD.MOV.U32 R2, RZ, RZ, -0x1 ;  /* 0xffffffffff027424 */ /* 0x000fe200078e00ff */
[----:B0-----:R-:W-:Y:S02]  /*b2e0*/  SHF.R.U32.HI R5, RZ, 0x2, R3 ;  /* 0x00000002ff057819 */ /* 0x001fe40000011603 */
[----:B------:R-:W-:-:S03]  /*b2f0*/  SEL R3, RZ, 0x1, !P1 ;  /* 0x00000001ff037807 */ /* 0x000fc60004800000 */
[----:B------:R-:W-:Y:S01]  /*b300*/  IMAD R7, R5, -0x5, R4 ;  /* 0xfffffffb05077824 */ /* 0x000fe200078e0204 */
[----:B------:R-:W-:Y:S02]  /*b310*/  LOP3.LUT R0, R0, R3, RZ, 0x3c, !PT ;  /* 0x0000000300007212 */ /* 0x000fe400078e3cff */
[----:B------:R-:W-:Y:S02]  /*b320*/  PRMT R3, RZ, 0x7610, R3 ;  /* 0x00007610ff037816 */ /* 0x000fe40000000003 */
[----:B------:R-:W-:Y:S02]  /*b330*/  @P3 LOP3.LUT R0, R0, 0x1, R5, 0x78, !PT ;  /* 0x0000000100003812 */ /* 0x000fe400078e7805 */
[----:B--2---:R-:W-:-:S04]  /*b340*/  IADD3 R18, P4, R18, R14, RZ ;  /* 0x0000000e12127210 */ /* 0x004fc80007f9e0ff */
[----:B------:R-:W-:Y:S01]  /*b350*/  ISETP.GE.U32.AND P1, PT, R18, UR4, PT ;  /* 0x0000000412007c0c */ /* 0x000fe2000bf26070 */
[----:B------:R-:W-:-:S05]  /*b360*/  IMAD.X R17, R17, 0x1, R23, P4 ;  /* 0x0000000111117824 */ /* 0x000fca00020e0617 */
[----:B------:R-:W-:-:S13]  /*b370*/  ISETP.GE.U32.AND.EX P1, PT, R17, UR5, PT, P1 ;  /* 0x0000000511007c0c */ /* 0x000fda000bf26110 */
[----:B------:R-:W-:Y:S05]  /*b380*/  @P1 BRA `(.L_x_304) ;  /* 0x00000004005c1947 */ /* 0x000fea0003800000 */
[----:B------:R-:W0:Y:S01]  /*b390*/  S2R R11, SR_CTAID.X ;  /* 0x00000000000b7919 */ /* 0x000e220000002500 */
[----:B------:R-:W-:Y:S01]  /*b3a0*/  ULDC.64 UR4, c[0x0][0x628] ;  /* 0x00018a0000047ab9 */ /* 0x000fe20000000a00 */
[----:B------:R-:W1:Y:S01]  /*b3b0*/  LDC R12, c[0x0][0x144] ;  /* 0x00005100ff0c7b82 */ /* 0x000e620000000800 */
[----:B------:R-:W-:Y:S01]  /*b3c0*/  ISETP.NE.U32.AND P1, PT, RZ, UR4, PT ;  /* 0x00000004ff007c0c */ /* 0x000fe2000bf25070 */
[----:B------:R-:W2:Y:S01]  /*b3d0*/  S2R R9, SR_CTAID.Y ;  /* 0x0000000000097919 */ /* 0x000ea20000002600 */
[----:B------:R-:W-:Y:S01]  /*b3e0*/  ULDC UR6, c[0x0][0x150] ;  /* 0x0000540000067ab9 */ /* 0x000fe20000000800 */
[----:B------:R-:W-:Y:S01]  /*b3f0*/  ULDC UR7, c[0x0][0x630] ;  /* 0x00018c0000077ab9 */ /* 0x000fe20000000800 */
[----:B------:R-:W-:Y:S01]  /*b400*/  ISETP.NE.AND.EX P1, PT, RZ, UR5, PT, P1 ;  /* 0x00000005ff007c0c */ /* 0x000fe2000bf25310 */
[----:B------:R-:W-:Y:S01]  /*b410*/  IMAD.MOV.U32 R2, RZ, RZ, R18 ;  /* 0x000000ffff027224 */ /* 0x000fe200078e0012 */
[----:B0-----:R-:W-:-:S05]  /*b420*/  I2FP.F32.U32 R3, R11 ;  /* 0x0000000b00037245 */ /* 0x001fca0000201000 */
[----:B------:R-:W-:Y:S01]  /*b430*/  FMUL R14, R3, UR6 ;  /* 0x00000006030e7c20 */ /* 0x000fe20008400000 */
[----:B------:R-:W-:-:S05]  /*b440*/  IMAD.MOV.U32 R3, RZ, RZ, R17 ;  /* 0x000000ffff037224 */ /* 0x000fca00078e0011 */
[----:B--2---:R-:W-:Y:S05]  /*b450*/  @!P1 BRA `(.L_x_305) ;  /* 0x0000000000289947 */ /* 0x004fea0003800000 */
[----:B------:R-:W-:Y:S02]  /*b460*/  ULDC UR6, c[0x0][0x634] ;  /* 0x00018d0000067ab9 */ /* 0x000fe40000000800 */
[----:B------:R-:W-:-:S05]  /*b470*/  IADD3 R3, P1, R18, UR6, RZ ;  /* 0x0000000612037c10 */ /* 0x000fca000ff3e0ff */
[----:B------:R-:W-:-:S04]  /*b480*/  IMAD.X R13, RZ, RZ, R17, P1 ;  /* 0x000000ffff0d7224 */ /* 0x000fc800008e0611 */
[----:B------:R-:W-:-:S04]  /*b490*/  IMAD.WIDE.U32 R4, R13, UR4, RZ ;  /* 0x000000040d047c25 */ /* 0x000fc8000f8e00ff */
[----:B------:R-:W-:-:S04]  /*b4a0*/  IMAD.WIDE.U32 R4, P1, R3, UR5, R4 ;  /* 0x0000000503047c25 */ /* 0x000fc8000f820004 */
[----:B------:R-:W-:-:S04]  /*b4b0*/  IMAD.WIDE.U32 R2, R3, UR4, RZ ;  /* 0x0000000403027c25 */ /* 0x000fc8000f8e00ff */
[----:B------:R-:W-:Y:S01]  /*b4c0*/  IMAD.MOV.U32 R2, RZ, RZ, R5 ;  /* 0x000000ffff027224 */ /* 0x000fe200078e0005 */
[----:B------:R-:W-:Y:S01]  /*b4d0*/  IADD3 RZ, P3, R3, R4, RZ ;  /* 0x0000000403ff7210 */ /* 0x000fe20007f7e0ff */
[----:B------:R-:W-:-:S04]  /*b4e0*/  IMAD.X R3, RZ, RZ, RZ, P1 ;  /* 0x000000ffff037224 */ /* 0x000fc800008e06ff */
[----:B------:R-:W-:-:S08]  /*b4f0*/  IMAD.WIDE.U32.X R2, R13, UR5, R2, P3 ;  /* 0x000000050d027c25 */ /* 0x000fd000098e0402 */
.L_x_305:
[--C-:B------:R-:W-:Y:S01]  /*b500*/  SHF.R.U64 R10, R2, UR7, R3.reuse ;  /* 0x00000007020a7c19 */ /* 0x100fe20008001203 */
[----:B------:R-:W0:Y:S01]  /*b510*/  F2I.U32.TRUNC.NTZ R14, R14 ;  /* 0x0000000e000e7305 */ /* 0x000e22000020f000 */
[----:B------:R-:W-:Y:S01]  /*b520*/  SHF.R.U32.HI R2, RZ, UR7, R3 ;  /* 0x00000007ff027c19 */ /* 0x000fe20008011603 */
[----:B------:R-:W-:Y:S01]  /*b530*/  ULDC.64 UR4, c[0x0][0x620] ;  /* 0x0001880000047ab9 */ /* 0x000fe20000000a00 */
[----:B------:R-:W-:Y:S01]  /*b540*/  IADD3 R5, P1, RZ, -R10, RZ ;  /* 0x8000000aff057210 */ /* 0x000fe20007f3e0ff */
[----:B------:R-:W-:Y:S01]  /*b550*/  IMAD.MOV.U32 R3, RZ, RZ, R17 ;  /* 0x000000ffff037224 */ /* 0x000fe200078e0011 */
[----:B------:R-:W-:-:S03]  /*b560*/  ULDC.64 UR6, c[0x0][0x640] ;  /* 0x0001900000067ab9 */ /* 0x000fc60000000a00 */
[----:B------:R-:W-:Y:S01]  /*b570*/  IMAD.X R2, RZ, RZ, ~R2, P1 ;  /* 0x000000ffff027224 */ /* 0x000fe200008e0e02 */
[----:B------:R-:W-:-:S03]  /*b580*/  ISETP.NE.U32.AND P1, PT, RZ, UR6, PT ;  /* 0x00000006ff007c0c */ /* 0x000fc6000bf25070 */
[----:B------:R-:W-:Y:S01]  /*b590*/  IMAD R4, R2, UR4, RZ ;  /* 0x0000000402047c24 */ /* 0x000fe2000f8e02ff */
[----:B------:R-:W-:Y:S01]  /*b5a0*/  ISETP.NE.AND.EX P1, PT, RZ, UR7, PT, P1 ;  /* 0x00000007ff007c0c */ /* 0x000fe2000bf25310 */
[----:B------:R-:W-:-:S04]  /*b5b0*/  IMAD.MOV.U32 R2, RZ, RZ, R18 ;  /* 0x000000ffff027224 */ /* 0x000fc800078e0012 */
[----:B------:R-:W-:Y:S01]  /*b5c0*/  IMAD.WIDE.U32 R2, R5, UR4, R2 ;  /* 0x0000000405027c25 */ /* 0x000fe2000f8e0002 */
[----:B------:R-:W-:-:S03]  /*b5d0*/  ULDC UR4, c[0x0][0x618] ;  /* 0x0001860000047ab9 */ /* 0x000fc60000000800 */
[----:B------:R-:W-:Y:S01]  /*b5e0*/  IMAD R5, R5, UR5, R4 ;  /* 0x0000000505057c24 */ /* 0x000fe2000f8e0204 */
[----:B------:R-:W-:Y:S01]  /*b5f0*/  ULDC UR5, c[0x0][0x154] ;  /* 0x0000550000057ab9 */ /* 0x000fe20000000800 */
[----:B0-----:R-:W-:Y:S02]  /*b600*/  IMAD.MOV R4, RZ, RZ, -R14 ;  /* 0x000000ffff047224 */ /* 0x001fe400078e0a0e */
[----:B------:R-:W0:Y:S01]  /*b610*/  LDC R14, c[0x0][0x148] ;  /* 0x00005200ff0e7b82 */ /* 0x000e220000000800 */
[----:B------:R-:W-:Y:S02]  /*b620*/  IMAD.IADD R3, R3, 0x1, R5 ;  /* 0x0000000103037824 */ /* 0x000fe400078e0205 */
[----:B-1----:R-:W-:Y:S01]  /*b630*/  IMAD R11, R12, R4, R11 ;  /* 0x000000040c0b7224 */ /* 0x002fe200078e020b */
[----:B------:R-:W-:Y:S02]  /*b640*/  I2FP.F32.U32 R4, R9 ;  /* 0x0000000900047245 */ /* 0x000fe40000201000 */
[----:B------:R-:W-:-:S02]  /*b650*/  SHF.R.U64 R12, R2, UR4, R3 ;  /* 0x00000004020c7c19 */ /* 0x000fc40008001203 */
[----:B------:R-:W-:Y:S01]  /*b660*/  SHF.R.U32.HI R3, RZ, UR4, R3 ;  /* 0x00000004ff037c19 */ /* 0x000fe20008011603 */
[----:B------:R-:W-:Y:S01]  /*b670*/  FMUL R4, R4, UR5 ;  /* 0x0000000504047c20 */ /* 0x000fe20008400000 */
[----:B------:R-:W-:Y:S02]  /*b680*/  ULDC UR4, c[0x0][0x608] ;  /* 0x0001820000047ab9 */ /* 0x000fe40000000800 */
[--C-:B------:R-:W-:Y:S01]  /*b690*/  SHF.R.U64 R15, R12, UR4, R3.reuse ;  /* 0x000000040c0f7c19 */ /* 0x100fe20008001203 */
[----:B------:R1:W2:Y:S01]  /*b6a0*/  F2I.U32.TRUNC.NTZ R20, R4 ;  /* 0x0000000400147305 */ /* 0x0002a2000020f000 */
[----:B------:R-:W-:Y:S01]  /*b6b0*/  SHF.R.U32.HI R2, RZ, UR4, R3 ;  /* 0x00000004ff027c19 */ /* 0x000fe20008011603 */
[----:B------:R-:W-:-:S03]  /*b6c0*/  ULDC UR4, c[0x0][0x658] ;  /* 0x0001960000047ab9 */ /* 0x000fc60000000800 */
[--C-:B------:R-:W-:Y:S02]  /*b6d0*/  SHF.R.U64 R13, R15, UR4, R2.reuse ;  /* 0x000000040f0d7c19 */ /* 0x100fe40008001202 */
[----:B------:R-:W-:-:S03]  /*b6e0*/  SHF.R.U32.HI R19, RZ, UR4, R2 ;  /* 0x00000004ff137c19 */ /* 0x000fc60008011602 */
[----:B------:R-:W-:Y:S02]  /*b6f0*/  IMAD.MOV.U32 R2, RZ, RZ, R13 ;  /* 0x000000ffff027224 */ /* 0x000fe400078e000d */
[----:B------:R-:W-:Y:S01]  /*b700*/  IMAD.MOV.U32 R3, RZ, RZ, R19 ;  /* 0x000000ffff037224 */ /* 0x000fe200078e0013 */
[----:B-1----:R-:W-:Y:S06]  /*b710*/  @!P1 BRA `(.L_x_306) ;  /* 0x0000000000289947 */ /* 0x002fec0003800000 */
        /* <DEDUP_REMOVED lines=10> */
.L_x_306:
[----:B------:R-:W1:Y:S01]  /*b7c0*/  LDC R4, c[0x0][0x65c] ;  /* 0x00019700ff047b82 */ /* 0x000e620000000800 */
[----:B------:R-:W-:Y:S01]  /*b7d0*/  ULDC UR4, c[0x0][0x648] ;  /* 0x0001920000047ab9 */ /* 0x000fe20000000800 */
[----:B------:R-:W-:Y:S01]  /*b7e0*/  LOP3.LUT R15, R15, UR22, RZ, 0xc0, !PT ;  /* 0x000000160f0f7c12 */ /* 0x000fe2000f8ec0ff */
[----:B--2---:R-:W-:Y:S01]  /*b7f0*/  IMAD.MOV R20, RZ, RZ, -R20 ;  /* 0x000000ffff147224 */ /* 0x004fe200078e0a14 */
[----:B------:R-:W-:Y:S01]  /*b800*/  SHF.R.U64 R2, R2, UR4, R3 ;  /* 0x0000000402027c19 */ /* 0x000fe20008001203 */
[----:B------:R-:W-:Y:S01]  /*b810*/  ULDC UR4, c[0x0][0x638] ;  /* 0x00018e0000047ab9 */ /* 0x000fe20000000800 */
[----:B------:R-:W-:Y:S01]  /*b820*/  LOP3.LUT R12, R12, UR13, RZ, 0xc0, !PT ;  /* 0x0000000d0c0c7c12 */ /* 0x000fe2000f8ec0ff */
[----:B------:R-:W-:Y:S01]  /*b830*/  ULDC UR5, c[0x0][0x610] ;  /* 0x0001840000057ab9 */ /* 0x000fe20000000800 */
[----:B------:R-:W-:Y:S01]  /*b840*/  IMAD.MOV.U32 R3, RZ, RZ, 0x1 ;  /* 0x00000001ff037424 */ /* 0x000fe200078e00ff */
[----:B-1----:R-:W-:Y:S01]  /*b850*/  ISETP.NE.AND P1, PT, R4, 0x1, PT ;  /* 0x000000010400780c */ /* 0x002fe20003f25270 */
[----:B------:R-:W-:-:S02]  /*b860*/  IMAD.MOV R4, RZ, RZ, -R2 ;  /* 0x000000ffff047224 */ /* 0x000fc400078e0a02 */
[----:B------:R-:W-:Y:S02]  /*b870*/  IMAD R2, R2, UR14, R15 ;  /* 0x0000000e02027c24 */ /* 0x000fe4000f8e020f */
[----:B------:R-:W-:Y:S01]  /*b880*/  IMAD R13, R4, UR4, R13 ;  /* 0x00000004040d7c24 */ /* 0x000fe2000f8e020d */
[----:B------:R-:W-:-:S07]  /*b890*/  ULDC UR4, c[0x0][0x600] ;  /* 0x0001800000047ab9 */ /* 0x000fce0000000800 */
[----:B0-----:R-:W-:-:S04]  /*b8a0*/  @P1 IMAD R11, R14, R20, R9 ;  /* 0x000000140e0b1224 */ /* 0x001fc800078e0209 */
[----:B------:R-:W-:Y:S02]  /*b8b0*/  IMAD R11, R2, UR5, R11 ;  /* 0x00000005020b7c24 */ /* 0x000fe4000f8e020b */
[----:B------:R-:W-:-:S05]  /*b8c0*/  IMAD R2, R13, UR4, R12 ;  /* 0x000000040d027c24 */ /* 0x000fca000f8e020c */
[----:B------:R-:W-:Y:S02]  /*b8d0*/  SEL R22, R2, R11, !P1 ;  /* 0x0000000b02167207 */ /* 0x000fe40004800000 */
[----:B------:R-:W-:Y:S01]  /*b8e0*/  SEL R19, R11, R2, !P1 ;  /* 0x000000020b137207 */ /* 0x000fe20004800000 */
[----:B------:R-:W-:-:S07]  /*b8f0*/  IMAD.MOV.U32 R2, RZ, RZ, R10 ;  /* 0x000000ffff027224 */ /* 0x000fce00078e000a */
.L_x_304:
[----:B------:R-:W-:Y:S05]  /*b900*/  BSYNC B1 ;  /* 0x0000000000017941 */ /* 0x000fea0003800000 */
.L_x_303:
[----:B------:R-:W-:-:S13]  /*b910*/  LOP3.LUT P1, RZ, R3, 0xff, RZ, 0xc0, !PT ;  /* 0x000000ff03ff7812 */ /* 0x000fda000782c0ff */
[----:B------:R-:W-:Y:S05]  /*b920*/  @P1 BRA `(.L_x_307) ;  /* 0xfffffff000e81947 */ /* 0x000fea000383ffff */
[----:B------:R-:W-:Y:S05]  /*b930*/  BSYNC B0 ;  /* 0x0000000000007941 */ /* 0x000fea0003800000 */
.L_x_295:
[----:B------:R-:W-:-:S03]  /*b940*/  UMOV UR4, 0xffffffff ;  /* 0xffffffff00047882 */ /* 0x000fc60000000000 */
[----:B------:R-:W-:Y:S05]  /*b950*/  BRA.DIV UR4, `(.L_x_308) ;  /* 0x0000000604647947 */ /* 0x000fea000b800000 */
[----:B------:R-:W-:-:S13]  /*b960*/  ELECT P6, URZ, PT ;  /* 0x00000000003f782f */ /* 0x000fda00038c0000 */
.L_x_325:
[----:B------:R-:W-:Y:S04]  /*b970*/  BSSY B0, `(.L_x_309) ;  /* 0x0000034000007945 */ /* 0x000fe80003800000 */
[----:B------:R-:W-:Y:S05]  /*b980*/  @!P6 BRA `(.L_x_310) ;  /* 0x0000000000c8e947 */ /* 0x000fea0003800000 */
[----:B------:R-:W-:-:S04]  /*b990*/  LOP3.LUT R16, R16, 0x2, RZ, 0xfc, !PT ;  /* 0x0000000210107812 */ /* 0x000fc800078efcff */
[----:B------:R-:W-:-:S13]  /*b9a0*/  ISETP.NE.AND P0, PT, R16, 0x3, PT ;  /* 0x000000031000780c */ /* 0x000fda0003f05270 */
[----:B------:R-:W-:Y:S05]  /*b9b0*/  @!P0 BRA `(.L_x_311) ;  /* 0x0000000000048947 */ /* 0x000fea0003800000 */
[----:B------:R-:W-:Y:S01]  /*b9c0*/  BPT.TRAP 0x1 ;  /* 0x000000040000795c */ /* 0x000fe20000300000 */
.L_x_311:
[----:B------:R-:W0:Y:S01]  /*b9d0*/  S2R R3, SR_CgaCtaId ;  /* 0x0000000000037919 */ /* 0x000e220000008800 */
[----:B------:R-:W-:Y:S02]  /*b9e0*/  MOV R2, 0x400 ;  /* 0x0000040000027802 */ /* 0x000fe40000000f00 */
[----:B------:R-:W-:Y:S02]  /*b9f0*/  SHF.L.U32 R4, R0, 0x1f, RZ ;  /* 0x0000001f00047819 */ /* 0x000fe400000006ff */
[----:B0-----:R-:W-:-:S05]  /*ba00*/  LEA R2, R3, R2, 0x18 ;  /* 0x0000000203027211 */ /* 0x001fca00078ec0ff */
[----:B------:R-:W-:-:S04]  /*ba10*/  VIADD R2, R2, 0x28 ;  /* 0x0000002802027836 */ /* 0x000fc80000000000 */
[C---:B------:R-:W-:Y:S02]  /*ba20*/  IMAD R9, R7.reuse, 0x8, R2 ;  /* 0x0000000807097824 */ /* 0x040fe400078e0202 */
[----:B------:R-:W-:Y:S02]  /*ba30*/  VIADD R7, R7, 0x1 ;  /* 0x0000000107077836 */ /* 0x000fe40000000000 */
[----:B------:R-:W0:Y:S03]  /*ba40*/  SYNCS.PHASECHK.TRANS64.TRYWAIT P0, [R9+URZ], R4 ;  /* 0x00000004090075a7 */ /* 0x000e26000800017f */
[----:B------:R-:W-:-:S04]  /*ba50*/  ISETP.NE.AND P1, PT, R7, 0x5, PT ;  /* 0x000000050700780c */ /* 0x000fc80003f25270 */
[----:B------:R-:W-:Y:S02]  /*ba60*/  SEL R3, RZ, 0x1, P1 ;  /* 0x00000001ff037807 */ /* 0x000fe40000800000 */
[----:B------:R-:W-:Y:S02]  /*ba70*/  SEL R7, R7, RZ, P1 ;  /* 0x000000ff07077207 */ /* 0x000fe40000800000 */
[----:B------:R-:W-:-:S03]  /*ba80*/  LOP3.LUT R6, R0, R3, RZ, 0x3c, !PT ;  /* 0x0000000300067212 */ /* 0x000fc600078e3cff */
[----:B------:R-:W-:Y:S01]  /*ba90*/  IMAD R8, R7, 0x8, R2 ;  /* 0x0000000807087824 */ /* 0x000fe200078e0202 */
[----:B------:R-:W-:Y:S01]  /*baa0*/  SHF.L.U32 R5, R6, 0x1f, RZ ;  /* 0x0000001f06057819 */ /* 0x000fe200000006ff */
[----:B0-----:R-:W-:Y:S06]  /*bab0*/  @!P0 BRA `(.L_x_312) ;  /* 0x00000004002c8947 */ /* 0x001fec0003800000 */
.L_x_326:
[----:B------:R-:W1:Y:S01]  /*bac0*/  SYNCS.PHASECHK.TRANS64.TRYWAIT P0, [R8+URZ], R5 ;  /* 0x00000005080075a7 */ /* 0x000e62000800017f */
[----:B------:R-:W-:-:S05]  /*bad0*/  VIADD R0, R7, 0x1 ;  /* 0x0000000107007836 */ /* 0x000fca0000000000 */
[----:B------:R-:W-:-:S04]  /*bae0*/  ISETP.NE.AND P1, PT, R0, 0x5, PT ;  /* 0x000000050000780c */ /* 0x000fc80003f25270 */
[----:B------:R-:W-:Y:S02]  /*baf0*/  SEL R3, RZ, 0x1, P1 ;  /* 0x00000001ff037807 */ /* 0x000fe40000800000 */
[----:B------:R-:W-:Y:S02]  /*bb00*/  SEL R7, R0, RZ, P1 ;  /* 0x000000ff00077207 */ /* 0x000fe40000800000 */
[----:B------:R-:W-:-:S03]  /*bb10*/  LOP3.LUT R6, R6, R3, RZ, 0x3c, !PT ;  /* 0x0000000306067212 */ /* 0x000fc600078e3cff */
[----:B0-----:R-:W-:Y:S01]  /*bb20*/  IMAD R9, R7, 0x8, R2 ;  /* 0x0000000807097824 */ /* 0x001fe200078e0202 */
[----:B------:R-:W-:Y:S01]  /*bb30*/  SHF.L.U32 R4, R6, 0x1f, RZ ;  /* 0x0000001f06047819 */ /* 0x000fe200000006ff */
[----:B-1----:R-:W-:Y:S06]  /*bb40*/  @!P0 BRA `(.L_x_313) ;  /* 0x00000004001c8947 */ /* 0x002fec0003800000 */
.L_x_327:
[----:B------:R-:W1:Y:S01]  /*bb50*/  SYNCS.PHASECHK.TRANS64.TRYWAIT P0, [R9+URZ], R4 ;  /* 0x00000004090075a7 */ /* 0x000e62000800017f */
[----:B------:R-:W-:-:S05]  /*bb60*/  VIADD R0, R7, 0x1 ;  /* 0x0000000107007836 */ /* 0x000fca0000000000 */
[----:B------:R-:W-:-:S04]  /*bb70*/  ISETP.NE.AND P1, PT, R0, 0x5, PT ;  /* 0x000000050000780c */ /* 0x000fc80003f25270 */
[----:B------:R-:W-:Y:S02]  /*bb80*/  SEL R3, RZ, 0x1, P1 ;  /* 0x00000001ff037807 */ /* 0x000fe40000800000 */
[----:B------:R-:W-:Y:S02]  /*bb90*/  SEL R7, R0, RZ, P1 ;  /* 0x000000ff00077207 */ /* 0x000fe40000800000 */
[----:B------:R-:W-:-:S03]  /*bba0*/  LOP3.LUT R11, R6, R3, RZ, 0x3c, !PT ;  /* 0x00000003060b7212 */ /* 0x000fc600078e3cff */
[----:B------:R-:W-:Y:S01]  /*bbb0*/  IMAD R6, R7, 0x8, R2 ;  /* 0x0000000807067824 */ /* 0x000fe200078e0202 */
[----:B0-----:R-:W-:Y:S01]  /*bbc0*/  SHF.L.U32 R5, R11, 0x1f, RZ ;  /* 0x0000001f0b057819 */ /* 0x001fe200000006ff */
[----:B-1----:R-:W-:Y:S06]  /*bbd0*/  @!P0 BRA `(.L_x_314) ;  /* 0x00000004000c8947 */ /* 0x002fec0003800000 */
.L_x_328:
[----:B------:R-:W1:Y:S01]  /*bbe0*/  SYNCS.PHASECHK.TRANS64.TRYWAIT P0, [R6+URZ], R5 ;  /* 0x00000005060075a7 */ /* 0x000e62000800017f */
[----:B------:R-:W-:-:S05]  /*bbf0*/  VIADD R0, R7, 0x1 ;  /* 0x0000000107007836 */ /* 0x000fca0000000000 */
[----:B------:R-:W-:-:S04]  /*bc00*/  ISETP.NE.AND P1, PT, R0, 0x5, PT ;  /* 0x000000050000780c */ /* 0x000fc80003f25270 */
[----:B0-----:R-:W-:Y:S02]  /*bc10*/  SEL R4, RZ, 0x1, P1 ;  /* 0x00000001ff047807 */ /* 0x001fe40000800000 */
[----:B------:R-:W-:Y:S02]  /*bc20*/  SEL R3, R0, RZ, P1 ;  /* 0x000000ff00037207 */ /* 0x000fe40000800000 */
[----:B------:R-:W-:Y:S01]  /*bc30*/  LOP3.LUT R0, R11, R4, RZ, 0x3c, !PT ;  /* 0x000000040b007212 */ /* 0x000fe200078e3cff */
[----:B-1----:R-:W-:Y:S06]  /*bc40*/  @!P0 BRA `(.L_x_315) ;  /* 0x0000000400048947 */ /* 0x002fec0003800000 */
.L_x_329:
[----:B------:R-:W-:Y:S01]  /*bc50*/  IMAD R3, R3, 0x8, R2 ;  /* 0x0000000803037824 */ /* 0x000fe200078e0202 */
[----:B------:R-:W-:-:S07]  /*bc60*/  SHF.L.U32 R0, R0, 0x1f, RZ ;  /* 0x0000001f00007819 */ /* 0x000fce00000006ff */
.L_x_316:
[----:B-1----:R1:W2:Y:S02]  /*bc70*/  SYNCS.PHASECHK.TRANS64.TRYWAIT P0, [R3+URZ], R0 ;  /* 0x00000000030075a7 */ /* 0x0022a4000800017f */
[----:B--2---:R-:W-:Y:S05]  /*bc80*/  @!P0 NANOSLEEP.SYNCS 0x989680 ;  /* 0x009896800000895d */ /* 0x004fea0003900000 */
[----:B------:R-:W2:Y:S02]  /*bc90*/  @!P0 SYNCS.PHASECHK.TRANS64 P0, [R3+URZ], R0 ;  /* 0x00000000030085a7 */ /* 0x000ea4000800007f */
[----:B--2---:R-:W-:Y:S05]  /*bca0*/  @!P0 BRA `(.L_x_316) ;  /* 0xfffffffc00f08947 */ /* 0x004fea000383ffff */
.L_x_310:
[----:B------:R-:W-:Y:S05]  /*bcb0*/  BSYNC B0 ;  /* 0x0000000000007941 */ /* 0x000fea0003800000 */
.L_x_309:
[----:B------:R-:W-:Y:S05]  /*bcc0*/  EXIT ;  /* 0x000000000000794d */ /* 0x000fea0003800000 */
.L_x_19:
[----:B-1----:R1:W2:Y:S02]  /*bcd0*/  SYNCS.PHASECHK.TRANS64.TRYWAIT P0, [R161+URZ], R0 ;  /* 0x00000000a10075a7 */ /* 0x0022a4000800017f */
[----:B--2---:R-:W-:Y:S05]  /*bce0*/  @!P0 NANOSLEEP.SYNCS 0x989680 ;  /* 0x009896800000895d */ /* 0x004fea0003900000 */
[----:B------:R-:W2:Y:S02]  /*bcf0*/  @!P0 SYNCS.PHASECHK.TRANS64 P0, [R161+URZ], R0 ;  /* 0x00000000a10085a7 */ /* 0x000ea4000800007f */
[----:B--2---:R-:W-:Y:S05]  /*bd00*/  @!P0 BRA `(.L_x_19) ;  /* 0xfffffffc00f08947 */ /* 0x004fea000383ffff */
[----:B------:R-:W-:Y:S05]  /*bd10*/  BRA `(.L_x_317) ;  /* 0xffffff5800787947 */ /* 0x000fea000383ffff */
.L_x_24:
[----:B--2---:R2:W3:Y:S02]  /*bd20*/  SYNCS.PHASECHK.TRANS64.TRYWAIT P1, [R3+URZ], R0 ;  /* 0x00000000030075a7 */ /* 0x0044e4000802017f */
[----:B---3--:R-:W-:Y:S05]  /*bd30*/  @!P1 NANOSLEEP.SYNCS 0x989680 ;  /* 0x009896800000995d */ /* 0x008fea0003900000 */
[----:B------:R-:W3:Y:S02]  /*bd40*/  @!P1 SYNCS.PHASECHK.TRANS64 P1, [R3+URZ], R0 ;  /* 0x00000000030095a7 */ /* 0x000ee4000802007f */
[----:B---3--:R-:W-:Y:S05]  /*bd50*/  @!P1 BRA `(.L_x_24) ;  /* 0xfffffffc00f09947 */ /* 0x008fea000383ffff */
[----:B------:R-:W-:Y:S05]  /*bd60*/  BRA `(.L_x_23) ;  /* 0xffffff5800e47947 */ /* 0x000fea000383ffff */
.L_x_29:
[----:B--2---:R-:W-:-:S04]  /*bd70*/  IMAD.U32 R5, RZ, RZ, UR7 ;  /* 0x00000007ff057e24 */ /* 0x004fc8000f8e00ff */
[----:B------:R2:W3:Y:S03]  /*bd80*/  SYNCS.PHASECHK.TRANS64.TRYWAIT P1, [R5+URZ], R4 ;  /* 0x00000004050075a7 */ /* 0x0004e6000802017f */
[----:B---3--:R-:W-:Y:S05]  /*bd90*/  @!P1 NANOSLEEP.SYNCS 0x989680 ;  /* 0x009896800000995d */ /* 0x008fea0003900000 */
[----:B------:R-:W3:Y:S02]  /*bda0*/  @!P1 SYNCS.PHASECHK.TRANS64 P1, [R5+URZ], R4 ;  /* 0x00000004050095a7 */ /* 0x000ee4000802007f */
[----:B---3--:R-:W-:Y:S05]  /*bdb0*/  @!P1 BRA `(.L_x_29) ;  /* 0xfffffffc00ec9947 */ /* 0x008fea000383ffff */
[----:B------:R-:W-:Y:S05]  /*bdc0*/  BRA `(.L_x_28) ;  /* 0xffffff6000407947 */ /* 0x000fea000383ffff */
.L_x_35:
[----:B-1----:R1:W2:Y:S02]  /*bdd0*/  SYNCS.PHASECHK.TRANS64.TRYWAIT P0, [R161+URZ+0x10], R0 ;  /* 0x00001000a10075a7 */ /* 0x0022a4000800017f */
[----:B--2---:R-:W-:Y:S05]  /*bde0*/  @!P0 NANOSLEEP.SYNCS 0x989680 ;  /* 0x009896800000895d */ /* 0x004fea0003900000 */
[----:B------:R-:W2:Y:S02]  /*bdf0*/  @!P0 SYNCS.PHASECHK.TRANS64 P0, [R161+URZ+0x10], R0 ;  /* 0x00001000a10085a7 */ /* 0x000ea4000800007f */
[----:B--2---:R-:W-:Y:S05]  /*be00*/  @!P0 BRA `(.L_x_35) ;  /* 0xfffffffc00f08947 */ /* 0x004fea000383ffff */
[----:B------:R-:W-:Y:S05]  /*be10*/  BRA `(.L_x_318) ;  /* 0xffffff6800187947 */ /* 0x000fea000383ffff */
.L_x_296:
[----:B------:R-:W-:Y:S01]  /*be20*/  BSSY B1, `(.L_x_319) ;  /* 0x0000006000017945 */ /* 0x000fe20003800000 */
[----:B------:R-:W-:-:S07]  /*be30*/  IMAD.MOV.U32 R15, RZ, RZ, -0x1 ;  /* 0xffffffffff0f7424 */ /* 0x000fce00078e00ff */
[----:B-----5:R-:W-:Y:S05]  /*be40*/  WARPSYNC.COLLECTIVE R15, `(.L_x_320) ;  /* 0x000000000f0c7348 */ /* 0x020fea0003c00000 */
[----:B------:R-:W-:Y:S02]  /*be50*/  ELECT P6, UR62, PT ;  /* 0x00000000003e782f */ /* 0x000fe400038c0000 */
[----:B------:R-:W-:Y:S01]  /*be60*/  MOV R14, UR62 ;  /* 0x0000003e000e7c02 */ /* 0x000fe20008000f00 */
[----:B-----5:R-:W-:Y:S10]  /*be70*/  ENDCOLLECTIVE ;  /* 0x000000000000791b */ /* 0x020ff40003800000 */
.L_x_320:
[----:B------:R-:W-:Y:S05]  /*be80*/  BSYNC B1 ;  /* 0x0000000000017941 */ /* 0x000fea0003800000 */
.L_x_319:
[----:B------:R-:W-:Y:S05]  /*be90*/  BRA `(.L_x_321) ;  /* 0xffffffec00987947 */ /* 0x000fea000383ffff */
.L_x_299:
[----:B0-----:R0:W1:Y:S02]  /*bea0*/  SYNCS.PHASECHK.TRANS64.TRYWAIT P1, [R10+URZ+0x28], R5 ;  /* 0x000028050a0075a7 */ /* 0x001064000802017f */
[----:B-1----:R-:W-:Y:S05]  /*beb0*/  @!P1 NANOSLEEP.SYNCS 0x989680 ;  /* 0x009896800000995d */ /* 0x002fea0003900000 */
[----:B------:R-:W1:Y:S02]  /*bec0*/  @!P1 SYNCS.PHASECHK.TRANS64 P1, [R10+URZ+0x28], R5 ;  /* 0x000028050a0095a7 */ /* 0x000e64000802007f */
[----:B-1----:R-:W-:Y:S05]  /*bed0*/  @!P1 BRA `(.L_x_299) ;  /* 0xfffffffc00f09947 */ /* 0x002fea000383ffff */
[----:B------:R-:W-:Y:S05]  /*bee0*/  BRA `(.L_x_322) ;  /* 0xffffffec00d07947 */ /* 0x000fea000383ffff */
.L_x_308:
[----:B------:R-:W-:Y:S01]  /*bef0*/  BSSY B0, `(.L_x_323) ;  /* 0x0000006000007945 */ /* 0x000fe20003800000 */
[----:B------:R-:W-:-:S07]  /*bf00*/  IMAD.MOV.U32 R15, RZ, RZ, -0x1 ;  /* 0xffffffffff0f7424 */ /* 0x000fce00078e00ff */
[----:B-----5:R-:W-:Y:S05]  /*bf10*/  WARPSYNC.COLLECTIVE R15, `(.L_x_324) ;  /* 0x000000000f0c7348 */ /* 0x020fea0003c00000 */
[----:B------:R-:W-:Y:S02]  /*bf20*/  ELECT P6, UR62, PT ;  /* 0x00000000003e782f */ /* 0x000fe400038c0000 */
[----:B------:R-:W-:Y:S01]  /*bf30*/  MOV R14, UR62 ;  /* 0x0000003e000e7c02 */ /* 0x000fe20008000f00 */
[----:B-----5:R-:W-:Y:S10]  /*bf40*/  ENDCOLLECTIVE ;  /* 0x000000000000791b */ /* 0x020ff40003800000 */
.L_x_324:
[----:B------:R-:W-:Y:S05]  /*bf50*/  BSYNC B0 ;  /* 0x0000000000007941 */ /* 0x000fea0003800000 */
.L_x_323:
[----:B------:R-:W-:Y:S05]  /*bf60*/  BRA `(.L_x_325) ;  /* 0xfffffff800807947 */ /* 0x000fea000383ffff */
.L_x_312:
[----:B0-----:R0:W1:Y:S02]  /*bf70*/  SYNCS.PHASECHK.TRANS64.TRYWAIT P0, [R9+URZ], R4 ;  /* 0x00000004090075a7 */ /* 0x001064000800017f */
[----:B-1----:R-:W-:Y:S05]  /*bf80*/  @!P0 NANOSLEEP.SYNCS 0x989680 ;  /* 0x009896800000895d */ /* 0x002fea0003900000 */
[----:B------:R-:W1:Y:S02]  /*bf90*/  @!P0 SYNCS.PHASECHK.TRANS64 P0, [R9+URZ], R4 ;  /* 0x00000004090085a7 */ /* 0x000e64000800007f */
[----:B-1----:R-:W-:Y:S05]  /*bfa0*/  @!P0 BRA `(.L_x_312) ;  /* 0xfffffffc00f08947 */ /* 0x002fea000383ffff */
[----:B------:R-:W-:Y:S05]  /*bfb0*/  BRA `(.L_x_326) ;  /* 0xfffffff800c07947 */ /* 0x000fea000383ffff */
.L_x_313:
[----:B0-----:R0:W1:Y:S02]  /*bfc0*/  SYNCS.PHASECHK.TRANS64.TRYWAIT P0, [R8+URZ], R5 ;  /* 0x00000005080075a7 */ /* 0x001064000800017f */
[----:B-1----:R-:W-:Y:S05]  /*bfd0*/  @!P0 NANOSLEEP.SYNCS 0x989680 ;  /* 0x009896800000895d */ /* 0x002fea0003900000 */
[----:B------:R-:W1:Y:S02]  /*bfe0*/  @!P0 SYNCS.PHASECHK.TRANS64 P0, [R8+URZ], R5 ;  /* 0x00000005080085a7 */ /* 0x000e64000800007f */
[----:B-1----:R-:W-:Y:S05]  /*bff0*/  @!P0 BRA `(.L_x_313) ;  /* 0xfffffffc00f08947 */ /* 0x002fea000383ffff */
[----:B------:R-:W-:Y:S05]  /*c000*/  BRA `(.L_x_327) ;  /* 0xfffffff800d07947 */ /* 0x000fea000383ffff */
.L_x_314:
[----:B0-----:R0:W1:Y:S02]  /*c010*/  SYNCS.PHASECHK.TRANS64.TRYWAIT P0, [R9+URZ], R4 ;  /* 0x00000004090075a7 */ /* 0x001064000800017f */
[----:B-1----:R-:W-:Y:S05]  /*c020*/  @!P0 NANOSLEEP.SYNCS 0x989680 ;  /* 0x009896800000895d */ /* 0x002fea0003900000 */
[----:B------:R-:W1:Y:S02]  /*c030*/  @!P0 SYNCS.PHASECHK.TRANS64 P0, [R9+URZ], R4 ;  /* 0x00000004090085a7 */ /* 0x000e64000800007f */
[----:B-1----:R-:W-:Y:S05]  /*c040*/  @!P0 BRA `(.L_x_314) ;  /* 0xfffffffc00f08947 */ /* 0x002fea000383ffff */
[----:B------:R-:W-:Y:S05]  /*c050*/  BRA `(.L_x_328) ;  /* 0xfffffff800e07947 */ /* 0x000fea000383ffff */
.L_x_315:
[----:B0-----:R0:W1:Y:S02]  /*c060*/  SYNCS.PHASECHK.TRANS64.TRYWAIT P0, [R6+URZ], R5 ;  /* 0x00000005060075a7 */ /* 0x001064000800017f */
[----:B-1----:R-:W-:Y:S05]  /*c070*/  @!P0 NANOSLEEP.SYNCS 0x989680 ;  /* 0x009896800000895d */ /* 0x002fea0003900000 */
[----:B------:R-:W1:Y:S02]  /*c080*/  @!P0 SYNCS.PHASECHK.TRANS64 P0, [R6+URZ], R5 ;  /* 0x00000005060085a7 */ /* 0x000e64000800007f */
[----:B-1----:R-:W-:Y:S05]  /*c090*/  @!P0 BRA `(.L_x_315) ;  /* 0xfffffffc00f08947 */ /* 0x002fea000383ffff */
[----:B------:R-:W-:Y:S05]  /*c0a0*/  BRA `(.L_x_329) ;  /* 0xfffffff800e87947 */ /* 0x000fea000383ffff */
.L_x_330:
[----:B------:R-:W-:-:S00]  /*c0b0*/  BRA `(.L_x_330) ;  /* 0xfffffffc00fc7947 */ /* 0x000fc0000383ffff */
[----:B------:R-:W-:-:S00]  /*c0c0*/  NOP ;  /* 0x0000000000007918 */ /* 0x000fc00000000000 */
        /* <DEDUP_REMOVED lines=11> */
.L_x_331:


//--------------------- .nv.global.init           --------------------------
	.section	.nv.global.init,"aw",@progbits
.nv.global.init:
	.type		$str$22,@object
	.size		$str$22,($str$23 - $str$22)
$str$22:
        /*0000*/ 	.byte	0x6b, 0x5f, 0x74, 0x69, 0x6c, 0x65, 0x5f, 0x63, 0x6f, 0x75, 0x6e, 0x74, 0x20, 0x3e, 0x3d, 0x20
        /*0010*/ 	.byte	0x31, 0x00
	.type		$str$23,@object
	.size		$str$23,(__unnamed_1 - $str$23)
$str$23:
        /*0012*/ 	.byte	0x2f, 0x74, 0x6d, 0x70, 0x2f, 0x63, 0x75, 0x74, 0x6c, 0x61, 0x73, 0x73, 0x5f, 0x73, 0x77, 0x65
        /*0022*/ 	.byte	0x65, 0x70, 0x5f, 0x73, 0x72, 0x63, 0x2f, 0x69, 0x6e, 0x63, 0x6c, 0x75, 0x64, 0x65, 0x2f, 0x63
        /*0032*/ 	.byte	0x75, 0x74, 0x6c, 0x61, 0x73, 0x73, 0x2f, 0x67, 0x65, 0x6d, 0x6d, 0x2f, 0x63, 0x6f, 0x6c, 0x6c
        /*0042*/ 	.byte	0x65, 0x63, 0x74, 0x69, 0x76, 0x65, 0x2f, 0x73, 0x6d, 0x39, 0x30, 0x5f, 0x6d, 0x6d, 0x61, 0x5f
        /*0052*/ 	.byte	0x74, 0x6d, 0x61, 0x5f, 0x67, 0x6d, 0x6d, 0x61, 0x5f, 0x73, 0x73, 0x5f, 0x77, 0x61, 0x72, 0x70
        /*0062*/ 	.byte	0x73, 0x70, 0x65, 0x63, 0x69, 0x61, 0x6c, 0x69, 0x7a, 0x65, 0x64, 0x2e, 0x68, 0x70, 0x70, 0x00
	.type		__unnamed_1,@object
	.size		__unnamed_1,(.L_0 - __unnamed_1)
__unnamed_1:
        /*0072*/ 	.byte	0x76, 0x6f, 0x69, 0x64, 0x20, 0x63, 0x75, 0x74, 0x6c, 0x61, 0x73, 0x73, 0x3a, 0x3a, 0x67, 0x65
        /* <DEDUP_REMOVED lines=181> */
        /*0bd2*/ 	.byte	0x6e, 0x74, 0x69, 0x74, 0x79, 0x5d, 0x00
.L_0:


//--------------------- .nv.shared._ZN7cutlass13device_kernelINS_4gemm6kernel13GemmUniversalIN4cute5tupleIJiiiiEEENS1_10collective13CollectiveMmaINS1_34MainloopSm90TmaGmmaWarpSpecializedILi5ENS5_IJNS4_1CILi2EEESB_NSA_ILi1EEEEEENS1_32KernelTmaWarpSpecializedPingpongEEENS5_IJNSA_ILi64EEENSA_ILi256EEENSA_ILi128EEEEEENS_10bfloat16_tENS5_IJlSC_lEEESK_SL_NS4_8TiledMMAINS4_8MMA_AtomIJNS4_4SM904GMMA28MMA_64x256x16_F32BF16BF16_SSILNSP_5MajorE0ELSR_0ELNSP_7ScaleInE1ELSS_1EEEEEENS4_6LayoutINS5_IJSC_SC_SC_EEENS5_IJNSA_ILi0EEESX_SX_EEEEENS5_IJNS4_10UnderscoreES10_S10_EEEEENS4_23SM90_TMA_LOAD_MULTICASTENS4_14ComposedLayoutINS4_7SwizzleILi3ELi4ELi3EEENS4_18smem_ptr_flag_bitsILi16EEENSV_INS5_IJNSA_ILi8EEESG_EEENS5_IJSG_SC_EEEEEEEvNS4_8identityES13_S1D_vS1E_EENS_8epilogue10collective6detail29Sm90TmaWarpSpecializedAdapterINS1H_15DefaultEpilogueISK_SL_SL_NS1G_6thread17LinearCombinationISK_Li1EffLNS1L_9ScaleType4KindE0ELNS_15FloatRoundStyleE2ESK_EENS1_15EpilogueDefaultEEEEEvvEEEEvNT_6ParamsE --------------------------
	.section	.nv.shared._ZN7cutlass13device_kernelINS_4gemm6kernel13GemmUniversalIN4cute5tupleIJiiiiEEENS1_10collective13CollectiveMmaINS1_34MainloopSm90TmaGmmaWarpSpecializedILi5ENS5_IJNS4_1CILi2EEESB_NSA_ILi1EEEEEENS1_32KernelTmaWarpSpecializedPingpongEEENS5_IJNSA_ILi64EEENSA_ILi256EEENSA_ILi128EEEEEENS_10bfloat16_tENS5_IJlSC_lEEESK_SL_NS4_8TiledMMAINS4_8MMA_AtomIJNS4_4SM904GMMA28MMA_64x256x16_F32BF16BF16_SSILNSP_5MajorE0ELSR_0ELNSP_7ScaleInE1ELSS_1EEEEEENS4_6LayoutINS5_IJSC_SC_SC_EEENS5_IJNSA_ILi0EEESX_SX_EEEEENS5_IJNS4_10UnderscoreES10_S10_EEEEENS4_23SM90_TMA_LOAD_MULTICASTENS4_14ComposedLayoutINS4_7SwizzleILi3ELi4ELi3EEENS4_18smem_ptr_flag_bitsILi16EEENSV_INS5_IJNSA_ILi8EEESG_EEENS5_IJSG_SC_EEEEEEEvNS4_8identityES13_S1D_vS1E_EENS_8epilogue10collective6detail29Sm90TmaWarpSpecializedAdapterINS1H_15DefaultEpilogueISK_SL_SL_NS1G_6thread17LinearCombinationISK_Li1EffLNS1L_9ScaleType4KindE0ELNS_15FloatRoundStyleE2ESK_EENS1_15EpilogueDefaultEEEEEvvEEEEvNT_6ParamsE,"aw",@nobits
	.sectionflags	@""
	.align	16
	.zero		1024


//--------------------- .nv.shared.reserved.0     --------------------------
	.section	.nv.shared.reserved.0,"aw",@nobits
	.weak		__nv_reservedSMEM_offset_0_alias
	.size		__nv_reservedSMEM_offset_0_alias, 0, 0
	.other		__nv_reservedSMEM_offset_0_alias,@"STO_CUDA_RESERVED_SHARED STV_DEFAULT"
__nv_reservedSMEM_offset_0_alias:
	.zero		0


//--------------------- .nv.global                --------------------------
	.section	.nv.global,"aw",@nobits
.nv.global:
	.type		_ZN39_INTERNAL_4dbe8109_4_k_cu_a09c8873_40694cute1_E,@object
	.size		_ZN39_INTERNAL_4dbe8109_4_k_cu_a09c8873_40694cute1_E,(_ZN39_INTERNAL_4dbe8109_4_k_cu_a09c8873_40694cuda3std3__45__cpo6cbeginE - _ZN39_INTERNAL_4dbe8109_4_k_cu_a09c8873_40694cute1_E)
_ZN39_INTERNAL_4dbe8109_4_k_cu_a09c8873_40694cute1_E:
	.zero		1
	.type		_ZN39_INTERNAL_4dbe8109_4_k_cu_a09c8873_40694cuda3std3__45__cpo6cbeginE,@object
	.size		_ZN39_INTERNAL_4dbe8109_4_k_cu_a09c8873_40694cuda3std3__45__cpo6cbeginE,(_ZN39_INTERNAL_4dbe8109_4_k_cu_a09c8873_40694cuda3std3__48in_placeE - _ZN39_INTERNAL_4dbe8109_4_k_cu_a09c8873_40694cuda3std3__45__cpo6cbeginE)
_ZN39_INTERNAL_4dbe8109_4_k_cu_a09c8873_40694cuda3std3__45__cpo6cbeginE:
	.zero		1
	.type		_ZN39_INTERNAL_4dbe8109_4_k_cu_a09c8873_40694cuda3std3__48in_placeE,@object
	.size		_ZN39_INTERNAL_4dbe8109_4_k_cu_a09c8873_40694cuda3std3__48in_placeE,(_ZN39_INTERNAL_4dbe8109_4_k_cu_a09c8873_40694cuda3std6ranges3__45__cpo9iter_moveE - _ZN39_INTERNAL_4dbe8109_4_k_cu_a09c8873_40694cuda3std3__48in_placeE)
_ZN39_INTERNAL_4dbe8109_4_k_cu_a09c8873_40694cuda3std3__48in_placeE:
	.zero		1
	.type		_ZN39_INTERNAL_4dbe8109_4_k_cu_a09c8873_40694cuda3std6ranges3__45__cpo9iter_moveE,@object
	.size		_ZN39_INTERNAL_4dbe8109_4_k_cu_a09c8873_40694cuda3std6ranges3__45__cpo9iter_moveE,(_ZN39_INTERNAL_4dbe8109_4_k_cu_a09c8873_40694cuda3std3__45__cpo5beginE - _ZN39_INTERNAL_4dbe8109_4_k_cu_a09c8873_40694cuda3std6ranges3__45__cpo9iter_moveE)
_ZN39_INTERNAL_4dbe8109_4_k_cu_a09c8873_40694cuda3std6ranges3__45__cpo9iter_moveE:
	.zero		1
	.type		_ZN39_INTERNAL_4dbe8109_4_k_cu_a09c8873_40694cuda3std3__45__cpo5beginE,@object
	.size		_ZN39_INTERNAL_4dbe8109_4_k_cu_a09c8873_40694cuda3std3__45__cpo5beginE,(_ZN39_INTERNAL_4dbe8109_4_k_cu_a09c8873_40694cuda3std3__441_GLOBAL__N__4dbe8109_4_k_cu_a09c8873_40696ignoreE - _ZN39_INTERNAL_4dbe8109_4_k_cu_a09c8873_40694cuda3std3__45__cpo5beginE)
_ZN39_INTERNAL_4dbe8109_4_k_cu_a09c8873_40694cuda3std3__45__cpo5beginE:
	.zero		1
	.type		_ZN39_INTERNAL_4dbe8109_4_k_cu_a09c8873_40694cuda3std3__441_GLOBAL__N__4dbe8109_4_k_cu_a09c8873_40696ignoreE,@object
	.size		_ZN39_INTERNAL_4dbe8109_4_k_cu_a09c8873_40694cuda3std3__441_GLOBAL__N__4dbe8109_4_k_cu_a09c8873_40696ignoreE,(_ZN39_INTERNAL_4dbe8109_4_k_cu_a09c8873_40694cute7productE - _ZN39_INTERNAL_4dbe8109_4_k_cu_a09c8873_40694cuda3std3__441_GLOBAL__N__4dbe8109_4_k_cu_a09c8873_40696ignoreE)
_ZN39_INTERNAL_4dbe8109_4_k_cu_a09c8873_40694cuda3std3__441_GLOBAL__N__4dbe8109_4_k_cu_a09c8873_40696ignoreE:
	.zero		1
	.type		_ZN39_INTERNAL_4dbe8109_4_k_cu_a09c8873_40694cute7productE,@object
	.size		_ZN39_INTERNAL_4dbe8109_4_k_cu_a09c8873_40694cute7productE,(_ZN39_INTERNAL_4dbe8109_4_k_cu_a09c8873_40694cuda3std3__45__cpo3endE - _ZN39_INTERNAL_4dbe8109_4_k_cu_a09c8873_40694cute7productE)
_ZN39_INTERNAL_4dbe8109_4_k_cu_a09c8873_40694cute7productE:
	.zero		1
	.type		_ZN39_INTERNAL_4dbe8109_4_k_cu_a09c8873_40694cuda3std3__45__cpo3endE,@object
	.size		_ZN39_INTERNAL_4dbe8109_4_k_cu_a09c8873_40694cuda3std3__45__cpo3endE,(_ZN39_INTERNAL_4dbe8109_4_k_cu_a09c8873_40694cuda3std3__419piecewise_constructE - _ZN39_INTERNAL_4dbe8109_4_k_cu_a09c8873_40694cuda3std3__45__cpo3endE)
_ZN39_INTERNAL_4dbe8109_4_k_cu_a09c8873_40694cuda3std3__45__cpo3endE:
	.zero		1
	.type		_ZN39_INTERNAL_4dbe8109_4_k_cu_a09c8873_40694cuda3std3__419piecewise_constructE,@object
	.size		_ZN39_INTERNAL_4dbe8109_4_k_cu_a09c8873_40694cuda3std3__419piecewise_constructE,(_ZN39_INTERNAL_4dbe8109_4_k_cu_a09c8873_40694cuda3std3__45__cpo4cendE - _ZN39_INTERNAL_4dbe8109_4_k_cu_a09c8873_40694cuda3std3__419piecewise_constructE)
_ZN39_INTERNAL_4dbe8109_4_k_cu_a09c8873_40694cuda3std3__419piecewise_constructE:
	.zero		1
	.type		_ZN39_INTERNAL_4dbe8109_4_k_cu_a09c8873_40694cuda3std3__45__cpo4cendE,@object
	.size		_ZN39_INTERNAL_4dbe8109_4_k_cu_a09c8873_40694cuda3std3__45__cpo4cendE,(_ZN39_INTERNAL_4dbe8109_4_k_cu_a09c8873_40694cuda3std6ranges3__45__cpo4swapE - _ZN39_INTERNAL_4dbe8109_4_k_cu_a09c8873_40694cuda3std3__45__cpo4cendE)
_ZN39_INTERNAL_4dbe8109_4_k_cu_a09c8873_40694cuda3std3__45__cpo4cendE:
	.zero		1
	.type		_ZN39_INTERNAL_4dbe8109_4_k_cu_a09c8873_40694cuda3std6ranges3__45__cpo4swapE,@object
	.size		_ZN39_INTERNAL_4dbe8109_4_k_cu_a09c8873_40694cuda3std6ranges3__45__cpo4swapE,(.L_8 - _ZN39_INTERNAL_4dbe8109_4_k_cu_a09c8873_40694cuda3std6ranges3__45__cpo4swapE)
_ZN39_INTERNAL_4dbe8109_4_k_cu_a09c8873_40694cuda3std6ranges3__45__cpo4swapE:
	.zero		1
.L_8:


//--------------------- .nv.constant0._ZN7cutlass13device_kernelINS_4gemm6kernel13GemmUniversalIN4cute5tupleIJiiiiEEENS1_10collective13CollectiveMmaINS1_34MainloopSm90TmaGmmaWarpSpecializedILi5ENS5_IJNS4_1CILi2EEESB_NSA_ILi1EEEEEENS1_32KernelTmaWarpSpecializedPingpongEEENS5_IJNSA_ILi64EEENSA_ILi256EEENSA_ILi128EEEEEENS_10bfloat16_tENS5_IJlSC_lEEESK_SL_NS4_8TiledMMAINS4_8MMA_AtomIJNS4_4SM904GMMA28MMA_64x256x16_F32BF16BF16_SSILNSP_5MajorE0ELSR_0ELNSP_7ScaleInE1ELSS_1EEEEEENS4_6LayoutINS5_IJSC_SC_SC_EEENS5_IJNSA_ILi0EEESX_SX_EEEEENS5_IJNS4_10UnderscoreES10_S10_EEEEENS4_23SM90_TMA_LOAD_MULTICASTENS4_14ComposedLayoutINS4_7SwizzleILi3ELi4ELi3EEENS4_18smem_ptr_flag_bitsILi16EEENSV_INS5_IJNSA_ILi8EEESG_EEENS5_IJSG_SC_EEEEEEEvNS4_8identityES13_S1D_vS1E_EENS_8epilogue10collective6detail29Sm90TmaWarpSpecializedAdapterINS1H_15DefaultEpilogueISK_SL_SL_NS1G_6thread17LinearCombinationISK_Li1EffLNS1L_9ScaleType4KindE0ELNS_15FloatRoundStyleE2ESK_EENS1_15EpilogueDefaultEEEEEvvEEEEvNT_6ParamsE --------------------------
	.section	.nv.constant0._ZN7cutlass13device_kernelINS_4gemm6kernel13GemmUniversalIN4cute5tupleIJiiiiEEENS1_10collective13CollectiveMmaINS1_34MainloopSm90TmaGmmaWarpSpecializedILi5ENS5_IJNS4_1CILi2EEESB_NSA_ILi1EEEEEENS1_32KernelTmaWarpSpecializedPingpongEEENS5_IJNSA_ILi64EEENSA_ILi256EEENSA_ILi128EEEEEENS_10bfloat16_tENS5_IJlSC_lEEESK_SL_NS4_8TiledMMAINS4_8MMA_AtomIJNS4_4SM904GMMA28MMA_64x256x16_F32BF16BF16_SSILNSP_5MajorE0ELSR_0ELNSP_7ScaleInE1ELSS_1EEEEEENS4_6LayoutINS5_IJSC_SC_SC_EEENS5_IJNSA_ILi0EEESX_SX_EEEEENS5_IJNS4_10UnderscoreES10_S10_EEEEENS4_23SM90_TMA_LOAD_MULTICASTENS4_14ComposedLayoutINS4_7SwizzleILi3ELi4ELi3EEENS4_18smem_ptr_flag_bitsILi16EEENSV_INS5_IJNSA_ILi8EEESG_EEENS5_IJSG_SC_EEEEEEEvNS4_8identityES13_S1D_vS1E_EENS_8epilogue10collective6detail29Sm90TmaWarpSpecializedAdapterINS1H_15DefaultEpilogueISK_SL_SL_NS1G_6thread17LinearCombinationISK_Li1EffLNS1L_9ScaleType4KindE0ELNS_15FloatRoundStyleE2ESK_EENS1_15EpilogueDefaultEEEEEvvEEEEvNT_6ParamsE,"a",@progbits
	.sectionflags	@""
	.align	4
.nv.constant0._ZN7cutlass13device_kernelINS_4gemm6kernel13GemmUniversalIN4cute5tupleIJiiiiEEENS1_10collective13CollectiveMmaINS1_34MainloopSm90TmaGmmaWarpSpecializedILi5ENS5_IJNS4_1CILi2EEESB_NSA_ILi1EEEEEENS1_32KernelTmaWarpSpecializedPingpongEEENS5_IJNSA_ILi64EEENSA_ILi256EEENSA_ILi128EEEEEENS_10bfloat16_tENS5_IJlSC_lEEESK_SL_NS4_8TiledMMAINS4_8MMA_AtomIJNS4_4SM904GMMA28MMA_64x256x16_F32BF16BF16_SSILNSP_5MajorE0ELSR_0ELNSP_7ScaleInE1ELSS_1EEEEEENS4_6LayoutINS5_IJSC_SC_SC_EEENS5_IJNSA_ILi0EEESX_SX_EEEEENS5_IJNS4_10UnderscoreES10_S10_EEEEENS4_23SM90_TMA_LOAD_MULTICASTENS4_14ComposedLayoutINS4_7SwizzleILi3ELi4ELi3EEENS4_18smem_ptr_flag_bitsILi16EEENSV_INS5_IJNSA_ILi8EEESG_EEENS5_IJSG_SC_EEEEEEEvNS4_8identityES13_S1D_vS1E_EENS_8epilogue10collective6detail29Sm90TmaWarpSpecializedAdapterINS1H_15DefaultEpilogueISK_SL_SL_NS1G_6thread17LinearCombinationISK_Li1EffLNS1L_9ScaleType4KindE0ELNS_15FloatRoundStyleE2ESK_EENS1_15EpilogueDefaultEEEEEvvEEEEvNT_6ParamsE:
	.zero		1664


//--------------------- SYMBOLS --------------------------

	.type		.nv.reservedSmem.offset0,@object
	.size		.nv.reservedSmem.offset0,0x4
	.type		__assertfail,@function
